// auto-generated by cutlass_sweep.gemm — config: {"arch": "sm_100", "cluster_m": 1, "cluster_n": 1, "dtype": "fp32", "dtype_b": "fp32", "layout": "nt", "stages": 2, "tile_k": 32, "tile_m": 64, "tile_n": 256}
#include "cutlass/cutlass.h"
#include "cutlass/gemm/collective/collective_builder.hpp"
#include "cutlass/gemm/device/gemm_universal_adapter.h"
#include "cutlass/gemm/kernel/gemm_universal.hpp"
#include "cutlass/epilogue/collective/collective_builder.hpp"

using ElemA = float;
using ElemB = float;
using ElemCD = float;
using Acc  = float;
using TileShape    = cute::Shape<cute::_64, cute::_256, cute::_32>;
using ClusterShape = cute::Shape<cute::_1, cute::_1, cute::_1>;

using CollectiveEpilogue = typename cutlass::epilogue::collective::CollectiveBuilder<
    cutlass::arch::Sm100, cutlass::arch::OpClassTensorOp,
    TileShape, ClusterShape,
    cutlass::epilogue::collective::EpilogueTileAuto,
    Acc, Acc,
    ElemCD, cutlass::layout::RowMajor, 128 / cutlass::sizeof_bits<ElemCD>::value,
    ElemCD, cutlass::layout::RowMajor, 128 / cutlass::sizeof_bits<ElemCD>::value,
    cutlass::epilogue::collective::EpilogueScheduleAuto
  >::CollectiveOp;

using CollectiveMainloop = typename cutlass::gemm::collective::CollectiveBuilder<
    cutlass::arch::Sm100, cutlass::arch::OpClassTensorOp,
    ElemA, cutlass::layout::RowMajor, 128 / cutlass::sizeof_bits<ElemA>::value,
    ElemB, cutlass::layout::ColumnMajor, 128 / cutlass::sizeof_bits<ElemB>::value,
    Acc,
    TileShape, ClusterShape,
    cutlass::gemm::collective::StageCount<2>,
    cutlass::gemm::collective::KernelScheduleAuto
  >::CollectiveOp;

using GemmKernel = cutlass::gemm::kernel::GemmUniversal<
    cute::Shape<int,int,int,int>,
    CollectiveMainloop,
    CollectiveEpilogue
>;
using Gemm = cutlass::gemm::device::GemmUniversalAdapter<GemmKernel>;

// Force the device kernel symbol into the cubin without needing a host main.
auto* _anchor = &cutlass::device_kernel<GemmKernel>;


// ===== COMPILED SASS (sm_100a) =====

	.target	sm_100a

	.elftype	@"ET_EXEC"


//--------------------- .note.nv.tkinfo           --------------------------
	.section	.note.nv.tkinfo,"",@"SHT_NOTE"
	.sectionflags	@"SHF_NOTE_NV_TKINFO"
	.tkinfo
        /*0018*/ 	.word	0x00000002
        /*0030*/ 	.string	""
        /*0030*/ 	.string	"ptxas"
        /*0030*/ 	.string	"Cuda compilation tools, release 13.0, V13.0.88"
        /*0030*/ 	.string	"Build cuda_13.0.r13.0/compiler.36424714_0"
        /*0030*/ 	.string	"-arch sm_100a -m 64 "



//--------------------- .note.nv.cuinfo           --------------------------
	.section	.note.nv.cuinfo,"",@"SHT_NOTE"
	.sectionflags	@"SHF_NOTE_NV_CUINFO"
        /*0018*/ 	.short	0x0002
        /*001a*/ 	.short	0x0064
        /*001c*/ 	.short	0x0082
	.zero		2


//--------------------- .nv.info                  --------------------------
	.section	.nv.info,"",@"SHT_CUDA_INFO"
	.align	4


	//----- nvinfo : EIATTR_REGCOUNT
	.align		4
        /*0000*/ 	.byte	0x04, 0x2f
        /*0002*/ 	.short	(.L_19 - .L_18)
	.align		4
.L_18:
        /*0004*/ 	.word	index@(_ZN7cutlass13device_kernelINS_4gemm6kernel13GemmUniversalIN4cute5tupleIJiiiiEEENS1_10collective13CollectiveMmaINS1_35MainloopSm100TmaUmmaWarpSpecializedILi2ELi2ELi4ENS5_IJNS4_1CILi1EEESB_SB_EEEEENS5_IJNSA_ILi64EEENSA_ILi256EEENSA_ILi32EEEEEEfNS5_IJlSB_lEEEfSI_NS4_8TiledMMAINS4_8MMA_AtomIJNS4_17SM100_MMA_TF32_SSINS_10tfloat32_tESM_fLi64ELi256ELNS4_4UMMA5MajorE0ELSO_0ELNSN_7ScaleInE0ELSP_0EEEEEENS4_6LayoutISC_NS5_IJNSA_ILi0EEEST_ST_EEEEENS5_IJNS4_10UnderscoreESW_SW_EEEEENS4_13SM90_TMA_LOADENS4_14ComposedLayoutINS4_7SwizzleILi3ELi4ELi3EEENS4_18smem_ptr_flag_bitsILi32EEENSS_INS5_IJNSA_ILi8EEESG_EEENS5_IJSG_SB_EEEEEEEvNS4_8identityESZ_S19_vS1A_EENS_8epilogue10collective18CollectiveEpilogueINS1C_23Sm100TmaWarpSpecializedILi4ELi2ELi16ELb1ELb0EEEJSH_NS5_IJNSS_ISE_SB_EENSS_ISG_SB_EEEEEfSI_fSI_NS1C_6fusion15FusionCallbacksIS1G_NS1K_17LinearCombinationIffffLNS_15FloatRoundStyleE2EEESH_S1J_JEEENS4_5SM1004TMEM4LOAD26SM100_TMEM_LOAD_16dp128b8xESZ_S19_NS4_17SM75_U32x4_LDSM_NENS4_14SM90_TMA_STOREES19_NS4_17SM90_U32x4_STSM_NENS4_39AutoVectorizingCopyWithAssumedAlignmentILi128EEEEEEvvEEEEvNT_6ParamsE)
        /*0008*/ 	.word	0x0000005e


	//----- nvinfo : EIATTR_FRAME_SIZE
	.align		4
.L_19:
        /*000c*/ 	.byte	0x04, 0x11
        /*000e*/ 	.short	(.L_21 - .L_20)
	.align		4
.L_20:
        /*0010*/ 	.word	index@($__internal_2_$__cuda_sm10x_tcgen05_guardrail_trap_unallocated_columns_being_dealloced)
        /*0014*/ 	.word	0x00000000


	//----- nvinfo : EIATTR_FRAME_SIZE
	.align		4
.L_21:
        /*0018*/ 	.byte	0x04, 0x11
        /*001a*/ 	.short	(.L_23 - .L_22)
	.align		4
.L_22:
        /*001c*/ 	.word	index@($__internal_1_$__cuda_sm10x_tcgen05_guardrail_trap_phase_invalid_during_alloc)
        /*0020*/ 	.word	0x00000000


	//----- nvinfo : EIATTR_FRAME_SIZE
	.align		4
.L_23:
        /*0024*/ 	.byte	0x04, 0x11
        /*0026*/ 	.short	(.L_25 - .L_24)
	.align		4
.L_24:
        /*0028*/ 	.word	index@($__internal_0_$__cuda_sm10x_tcgen05_guardrail_trap_col_being_dealloced_not_returned_by_alloc)
        /*002c*/ 	.word	0x00000000


	//----- nvinfo : EIATTR_FRAME_SIZE
	.align		4
.L_25:
        /*0030*/ 	.byte	0x04, 0x11
        /*0032*/ 	.short	(.L_27 - .L_26)
	.align		4
.L_26:
        /*0034*/ 	.word	index@(_ZN7cutlass13device_kernelINS_4gemm6kernel13GemmUniversalIN4cute5tupleIJiiiiEEENS1_10collective13CollectiveMmaINS1_35MainloopSm100TmaUmmaWarpSpecializedILi2ELi2ELi4ENS5_IJNS4_1CILi1EEESB_SB_EEEEENS5_IJNSA_ILi64EEENSA_ILi256EEENSA_ILi32EEEEEEfNS5_IJlSB_lEEEfSI_NS4_8TiledMMAINS4_8MMA_AtomIJNS4_17SM100_MMA_TF32_SSINS_10tfloat32_tESM_fLi64ELi256ELNS4_4UMMA5MajorE0ELSO_0ELNSN_7ScaleInE0ELSP_0EEEEEENS4_6LayoutISC_NS5_IJNSA_ILi0EEEST_ST_EEEEENS5_IJNS4_10UnderscoreESW_SW_EEEEENS4_13SM90_TMA_LOADENS4_14ComposedLayoutINS4_7SwizzleILi3ELi4ELi3EEENS4_18smem_ptr_flag_bitsILi32EEENSS_INS5_IJNSA_ILi8EEESG_EEENS5_IJSG_SB_EEEEEEEvNS4_8identityESZ_S19_vS1A_EENS_8epilogue10collective18CollectiveEpilogueINS1C_23Sm100TmaWarpSpecializedILi4ELi2ELi16ELb1ELb0EEEJSH_NS5_IJNSS_ISE_SB_EENSS_ISG_SB_EEEEEfSI_fSI_NS1C_6fusion15FusionCallbacksIS1G_NS1K_17LinearCombinationIffffLNS_15FloatRoundStyleE2EEESH_S1J_JEEENS4_5SM1004TMEM4LOAD26SM100_TMEM_LOAD_16dp128b8xESZ_S19_NS4_17SM75_U32x4_LDSM_NENS4_14SM90_TMA_STOREES19_NS4_17SM90_U32x4_STSM_NENS4_39AutoVectorizingCopyWithAssumedAlignmentILi128EEEEEEvvEEEEvNT_6ParamsE)
        /*0038*/ 	.word	0x00000000


	//----- nvinfo : EIATTR_MIN_STACK_SIZE
	.align		4
.L_27:
        /*003c*/ 	.byte	0x04, 0x12
        /*003e*/ 	.short	(.L_29 - .L_28)
	.align		4
.L_28:
        /*0040*/ 	.word	index@(_ZN7cutlass13device_kernelINS_4gemm6kernel13GemmUniversalIN4cute5tupleIJiiiiEEENS1_10collective13CollectiveMmaINS1_35MainloopSm100TmaUmmaWarpSpecializedILi2ELi2ELi4ENS5_IJNS4_1CILi1EEESB_SB_EEEEENS5_IJNSA_ILi64EEENSA_ILi256EEENSA_ILi32EEEEEEfNS5_IJlSB_lEEEfSI_NS4_8TiledMMAINS4_8MMA_AtomIJNS4_17SM100_MMA_TF32_SSINS_10tfloat32_tESM_fLi64ELi256ELNS4_4UMMA5MajorE0ELSO_0ELNSN_7ScaleInE0ELSP_0EEEEEENS4_6LayoutISC_NS5_IJNSA_ILi0EEEST_ST_EEEEENS5_IJNS4_10UnderscoreESW_SW_EEEEENS4_13SM90_TMA_LOADENS4_14ComposedLayoutINS4_7SwizzleILi3ELi4ELi3EEENS4_18smem_ptr_flag_bitsILi32EEENSS_INS5_IJNSA_ILi8EEESG_EEENS5_IJSG_SB_EEEEEEEvNS4_8identityESZ_S19_vS1A_EENS_8epilogue10collective18CollectiveEpilogueINS1C_23Sm100TmaWarpSpecializedILi4ELi2ELi16ELb1ELb0EEEJSH_NS5_IJNSS_ISE_SB_EENSS_ISG_SB_EEEEEfSI_fSI_NS1C_6fusion15FusionCallbacksIS1G_NS1K_17LinearCombinationIffffLNS_15FloatRoundStyleE2EEESH_S1J_JEEENS4_5SM1004TMEM4LOAD26SM100_TMEM_LOAD_16dp128b8xESZ_S19_NS4_17SM75_U32x4_LDSM_NENS4_14SM90_TMA_STOREES19_NS4_17SM90_U32x4_STSM_NENS4_39AutoVectorizingCopyWithAssumedAlignmentILi128EEEEEEvvEEEEvNT_6ParamsE)
        /*0044*/ 	.word	0x00000000
.L_29:


//--------------------- .nv.compat                --------------------------
	.section	.nv.compat,"",@"SHT_CUDA_COMPAT_INFO"
	.align	4
        /*0000*/ 	.byte	0x02, 0x09, 0x01, 0x00, 0x02, 0x02, 0x02, 0x00, 0x02, 0x05, 0x05, 0x00, 0x03, 0x07, 0x01, 0x01
        /*0010*/ 	.byte	0x02, 0x03, 0x01, 0x00, 0x02, 0x06, 0x01, 0x00, 0x04, 0x0b, 0x08, 0x00, 0x09, 0x00, 0x00, 0x00
        /*0020*/ 	.byte	0x00, 0x00, 0x00, 0x00


//--------------------- .nv.info._ZN7cutlass13device_kernelINS_4gemm6kernel13GemmUniversalIN4cute5tupleIJiiiiEEENS1_10collective13CollectiveMmaINS1_35MainloopSm100TmaUmmaWarpSpecializedILi2ELi2ELi4ENS5_IJNS4_1CILi1EEESB_SB_EEEEENS5_IJNSA_ILi64EEENSA_ILi256EEENSA_ILi32EEEEEEfNS5_IJlSB_lEEEfSI_NS4_8TiledMMAINS4_8MMA_AtomIJNS4_17SM100_MMA_TF32_SSINS_10tfloat32_tESM_fLi64ELi256ELNS4_4UMMA5MajorE0ELSO_0ELNSN_7ScaleInE0ELSP_0EEEEEENS4_6LayoutISC_NS5_IJNSA_ILi0EEEST_ST_EEEEENS5_IJNS4_10UnderscoreESW_SW_EEEEENS4_13SM90_TMA_LOADENS4_14ComposedLayoutINS4_7SwizzleILi3ELi4ELi3EEENS4_18smem_ptr_flag_bitsILi32EEENSS_INS5_IJNSA_ILi8EEESG_EEENS5_IJSG_SB_EEEEEEEvNS4_8identityESZ_S19_vS1A_EENS_8epilogue10collective18CollectiveEpilogueINS1C_23Sm100TmaWarpSpecializedILi4ELi2ELi16ELb1ELb0EEEJSH_NS5_IJNSS_ISE_SB_EENSS_ISG_SB_EEEEEfSI_fSI_NS1C_6fusion15FusionCallbacksIS1G_NS1K_17LinearCombinationIffffLNS_15FloatRoundStyleE2EEESH_S1J_JEEENS4_5SM1004TMEM4LOAD26SM100_TMEM_LOAD_16dp128b8xESZ_S19_NS4_17SM75_U32x4_LDSM_NENS4_14SM90_TMA_STOREES19_NS4_17SM90_U32x4_STSM_NENS4_39AutoVectorizingCopyWithAssumedAlignmentILi128EEEEEEvvEEEEvNT_6ParamsE --------------------------
	.section	.nv.info._ZN7cutlass13device_kernelINS_4gemm6kernel13GemmUniversalIN4cute5tupleIJiiiiEEENS1_10collective13CollectiveMmaINS1_35MainloopSm100TmaUmmaWarpSpecializedILi2ELi2ELi4ENS5_IJNS4_1CILi1EEESB_SB_EEEEENS5_IJNSA_ILi64EEENSA_ILi256EEENSA_ILi32EEEEEEfNS5_IJlSB_lEEEfSI_NS4_8TiledMMAINS4_8MMA_AtomIJNS4_17SM100_MMA_TF32_SSINS_10tfloat32_tESM_fLi64ELi256ELNS4_4UMMA5MajorE0ELSO_0ELNSN_7ScaleInE0ELSP_0EEEEEENS4_6LayoutISC_NS5_IJNSA_ILi0EEEST_ST_EEEEENS5_IJNS4_10UnderscoreESW_SW_EEEEENS4_13SM90_TMA_LOADENS4_14ComposedLayoutINS4_7SwizzleILi3ELi4ELi3EEENS4_18smem_ptr_flag_bitsILi32EEENSS_INS5_IJNSA_ILi8EEESG_EEENS5_IJSG_SB_EEEEEEEvNS4_8identityESZ_S19_vS1A_EENS_8epilogue10collective18CollectiveEpilogueINS1C_23Sm100TmaWarpSpecializedILi4ELi2ELi16ELb1ELb0EEEJSH_NS5_IJNSS_ISE_SB_EENSS_ISG_SB_EEEEEfSI_fSI_NS1C_6fusion15FusionCallbacksIS1G_NS1K_17LinearCombinationIffffLNS_15FloatRoundStyleE2EEESH_S1J_JEEENS4_5SM1004TMEM4LOAD26SM100_TMEM_LOAD_16dp128b8xESZ_S19_NS4_17SM75_U32x4_LDSM_NENS4_14SM90_TMA_STOREES19_NS4_17SM90_U32x4_STSM_NENS4_39AutoVectorizingCopyWithAssumedAlignmentILi128EEEEEEvvEEEEvNT_6ParamsE,"",@"SHT_CUDA_INFO"
	.sectionflags	@""
	.align	4


	//----- nvinfo : EIATTR_CUDA_API_VERSION
	.align		4
        /*0000*/ 	.byte	0x04, 0x37
        /*0002*/ 	.short	(.L_31 - .L_30)
.L_30:
        /*0004*/ 	.word	0x00000082


	//----- nvinfo : EIATTR_KPARAM_INFO
	.align		4
.L_31:
        /*0008*/ 	.byte	0x04, 0x17
        /*000a*/ 	.short	(.L_33 - .L_32)
.L_32:
        /*000c*/ 	.word	0x00000000
        /*0010*/ 	.short	0x0000
        /*0012*/ 	.short	0x0000
        /*0014*/ 	.byte	0x00, 0xf0, 0x01, 0x20


	//----- nvinfo : EIATTR_AT_ENTRY_FRAGMENTS
	.align		4
.L_33:
        /*0018*/ 	.byte	0x04, 0x4f
        /*001a*/ 	.short	(.L_35 - .L_34)


	//   ....[0]....
.L_34:
        /*001c*/ 	.word	0x00000006


	//----- nvinfo : EIATTR_RESERVED_SMEM_USED
	.align		4
.L_35:
        /*0020*/ 	.byte	0x01, 0x41
	.zero		2


	//----- nvinfo : EIATTR_SPARSE_MMA_MASK
	.align		4
        /*0024*/ 	.byte	0x03, 0x50
        /*0026*/ 	.short	0x0000


	//----- nvinfo : EIATTR_TCGEN05_1CTA_USED
	.align		4
        /*0028*/ 	.byte	0x01, 0x51
	.zero		2


	//----- nvinfo : EIATTR_MAXREG_COUNT
	.align		4
        /*002c*/ 	.byte	0x03, 0x1b
        /*002e*/ 	.short	0x00ff


	//----- nvinfo : EIATTR_NUM_BARRIERS
	.align		4
        /*0030*/ 	.byte	0x02, 0x4c
        /*0032*/ 	.byte	0x07
	.zero		1


	//----- nvinfo : EIATTR_EXTERNS
	.align		4
        /*0034*/ 	.byte	0x04, 0x0f
        /*0036*/ 	.short	(.L_37 - .L_36)


	//   ....[0]....
	.align		4
.L_36:
        /*0038*/ 	.word	index@(__assertfail)


	//----- nvinfo : EIATTR_MERCURY_ISA_VERSION
	.align		4
.L_37:
        /*003c*/ 	.byte	0x03, 0x5f
        /*003e*/ 	.short	0x0101


	//----- nvinfo : EIATTR_INT_WARP_WIDE_INSTR_OFFSETS
	.align		4
        /*0040*/ 	.byte	0x04, 0x31
        /*0042*/ 	.short	(.L_39 - .L_38)


	//   ....[0]....
.L_38:
        /*0044*/ 	.word	0x00001da0


	//   ....[1]....
        /*0048*/ 	.word	0x00003720


	//   ....[2]....
        /*004c*/ 	.word	0x00003750


	//   ....[3]....
        /*0050*/ 	.word	0x000037a0


	//   ....[4]....
        /*0054*/ 	.word	0x000040a0


	//   ....[5]....
        /*0058*/ 	.word	0x00004100


	//   ....[6]....
        /*005c*/ 	.word	0x000041f0


	//   ....[7]....
        /*0060*/ 	.word	0x00004260


	//   ....[8]....
        /*0064*/ 	.word	0x00004350


	//   ....[9]....
        /*0068*/ 	.word	0x000043c0


	//   ....[10]....
        /*006c*/ 	.word	0x000044c0


	//   ....[11]....
        /*0070*/ 	.word	0x00004540


	//   ....[12]....
        /*0074*/ 	.word	0x00004640


	//   ....[13]....
        /*0078*/ 	.word	0x00004710


	//   ....[14]....
        /*007c*/ 	.word	0x000047b0


	//   ....[15]....
        /*0080*/ 	.word	0x00004880


	//   ....[16]....
        /*0084*/ 	.word	0x00004930


	//   ....[17]....
        /*0088*/ 	.word	0x00004a10


	//   ....[18]....
        /*008c*/ 	.word	0x00004b90


	//   ....[19]....
        /*0090*/ 	.word	0x00004ce0


	//----- nvinfo : EIATTR_COOP_GROUP_MASK_REGIDS
	.align		4
.L_39:
        /*0094*/ 	.byte	0x04, 0x29
        /*0096*/ 	.short	(.L_41 - .L_40)


	//   ....[0]....
.L_40:
        /*0098*/ 	.word	0xffffffff


	//   ....[1]....
        /*009c*/ 	.word	0xffffffff


	//   ....[2]....
        /*00a0*/ 	.word	0xffffffff


	//   ....[3]....
        /*00a4*/ 	.word	0xffffffff


	//   ....[4]....
        /*00a8*/ 	.word	0xffffffff


	//   ....[5]....
        /*00ac*/ 	.word	0xffffffff


	//   ....[6]....
        /*00b0*/ 	.word	0xffffffff


	//   ....[7]....
        /*00b4*/ 	.word	0xffffffff


	//   ....[8]....
        /*00b8*/ 	.word	0xffffffff


	//   ....[9]....
        /*00bc*/ 	.word	0xffffffff


	//   ....[10]....
        /*00c0*/ 	.word	0xffffffff


	//   ....[11]....
        /*00c4*/ 	.word	0xffffffff


	//   ....[12]....
        /*00c8*/ 	.word	0xffffffff


	//----- nvinfo : EIATTR_COOP_GROUP_INSTR_OFFSETS
	.align		4
.L_41:
        /*00cc*/ 	.byte	0x04, 0x28
        /*00ce*/ 	.short	(.L_43 - .L_42)


	//   ....[0]....
.L_42:
        /*00d0*/ 	.word	0x00000090


	//   ....[1]....
        /*00d4*/ 	.word	0x000004d0


	//   ....[2]....
        /*00d8*/ 	.word	0x00000600


	//   ....[3]....
        /*00dc*/ 	.word	0x000007a0


	//   ....[4]....
        /*00e0*/ 	.word	0x000008a0


	//   ....[5]....
        /*00e4*/ 	.word	0x00000a10


	//   ....[6]....
        /*00e8*/ 	.word	0x00000bb0


	//   ....[7]....
        /*00ec*/ 	.word	0x00001c80


	//   ....[8]....
        /*00f0*/ 	.word	0x00002940


	//   ....[9]....
        /*00f4*/ 	.word	0x00002b50


	//   ....[10]....
        /*00f8*/ 	.word	0x00002b80


	//   ....[11]....
        /*00fc*/ 	.word	0x00003610


	//   ....[12]....
        /*0100*/ 	.word	0x00003840


	//----- nvinfo : EIATTR_VRC_CTA_INIT_COUNT
	.align		4
.L_43:
        /*0104*/ 	.byte	0x02, 0x4a
        /*0106*/ 	.byte	0x80
	.zero		1


	//----- nvinfo : EIATTR_SYSCALL_OFFSETS
	.align		4
        /*0108*/ 	.byte	0x04, 0x46
        /*010a*/ 	.short	(.L_45 - .L_44)


	//   ....[0]....
.L_44:
        /*010c*/ 	.word	0x00005790


	//   ....[1]....
        /*0110*/ 	.word	0x00005880


	//   ....[2]....
        /*0114*/ 	.word	0x000060a0


	//   ....[3]....
        /*0118*/ 	.word	0x00006860


	//   ....[4]....
        /*011c*/ 	.word	0x00006fc0


	//   ....[5]....
        /*0120*/ 	.word	0x00007770


	//   ....[6]....
        /*0124*/ 	.word	0x00007f20


	//   ....[7]....
        /*0128*/ 	.word	0x00008700


	//   ....[8]....
        /*012c*/ 	.word	0x00008eb0


	//   ....[9]....
        /*0130*/ 	.word	0x00009610


	//----- nvinfo : EIATTR_MBARRIER_INSTR_OFFSETS
	.align		4
.L_45:
        /*0134*/ 	.byte	0x04, 0x39
        /*0136*/ 	.short	(.L_47 - .L_46)


	//   ....[0]....
.L_46:
        /*0138*/ 	.word	0x000005b0
        /*013c*/ 	.word	0x000000ff
        /*0140*/ 	.word	0x00000000
        /*0144*/ 	.short	0x0100
        /*0146*/ 	.byte	0x05
	.zero		1


	//   ....[1]....
        /*0148*/ 	.word	0x000005c0
        /*014c*/ 	.word	0x000000ff
        /*0150*/ 	.word	0x00000010
        /*0154*/ 	.short	0x0100
        /*0156*/ 	.byte	0x05
	.zero		1


	//   ....[2]....
        /*0158*/ 	.word	0x000005d0
        /*015c*/ 	.word	0x000000ff
        /*0160*/ 	.word	0x00000008
        /*0164*/ 	.short	0x0100
        /*0166*/ 	.byte	0x05
	.zero		1


	//   ....[3]....
        /*0168*/ 	.word	0x000005e0
        /*016c*/ 	.word	0x000000ff
        /*0170*/ 	.word	0x00000018
        /*0174*/ 	.short	0x0100
        /*0176*/ 	.byte	0x05
	.zero		1


	//   ....[4]....
        /*0178*/ 	.word	0x00000710
        /*017c*/ 	.word	0x000000ff
        /*0180*/ 	.word	0x00000020
        /*0184*/ 	.short	0x0100
        /*0186*/ 	.byte	0x07
	.zero		1


	//   ....[5]....
        /*0188*/ 	.word	0x00000720
        /*018c*/ 	.word	0x000000ff
        /*0190*/ 	.word	0x00000040
        /*0194*/ 	.short	0x0100
        /*0196*/ 	.byte	0x07
	.zero		1


	//   ....[6]....
        /*0198*/ 	.word	0x00000730
        /*019c*/ 	.word	0x000000ff
        /*01a0*/ 	.word	0x00000028
        /*01a4*/ 	.short	0x0100
        /*01a6*/ 	.byte	0x07
	.zero		1


	//   ....[7]....
        /*01a8*/ 	.word	0x00000740
        /*01ac*/ 	.word	0x000000ff
        /*01b0*/ 	.word	0x00000048
        /*01b4*/ 	.short	0x0100
        /*01b6*/ 	.byte	0x07
	.zero		1


	//   ....[8]....
        /*01b8*/ 	.word	0x00000750
        /*01bc*/ 	.word	0x000000ff
        /*01c0*/ 	.word	0x00000030
        /*01c4*/ 	.short	0x0100
        /*01c6*/ 	.byte	0x07
	.zero		1


	//   ....[9]....
        /*01c8*/ 	.word	0x00000760
        /*01cc*/ 	.word	0x000000ff
        /*01d0*/ 	.word	0x00000050
        /*01d4*/ 	.short	0x0100
        /*01d6*/ 	.byte	0x07
	.zero		1


	//   ....[10]....
        /*01d8*/ 	.word	0x00000770
        /*01dc*/ 	.word	0x000000ff
        /*01e0*/ 	.word	0x00000038
        /*01e4*/ 	.short	0x0100
        /*01e6*/ 	.byte	0x07
	.zero		1


	//   ....[11]....
        /*01e8*/ 	.word	0x00000780
        /*01ec*/ 	.word	0x000000ff
        /*01f0*/ 	.word	0x00000058
        /*01f4*/ 	.short	0x0100
        /*01f6*/ 	.byte	0x07
	.zero		1


	//   ....[12]....
        /*01f8*/ 	.word	0x00000870
        /*01fc*/ 	.word	0x000000ff
        /*0200*/ 	.word	0x00000060
        /*0204*/ 	.short	0x0100
        /*0206*/ 	.byte	0x05
	.zero		1


	//   ....[13]....
        /*0208*/ 	.word	0x00000880
        /*020c*/ 	.word	0x000000ff
        /*0210*/ 	.word	0x00000068
        /*0214*/ 	.short	0x0100
        /*0216*/ 	.byte	0x05
	.zero		1


	//   ....[14]....
        /*0218*/ 	.word	0x000009c0
        /*021c*/ 	.word	0x000000ff
        /*0220*/ 	.word	0x00000070
        /*0224*/ 	.short	0x0100
        /*0226*/ 	.byte	0x05
	.zero		1


	//   ....[15]....
        /*0228*/ 	.word	0x000009d0
        /*022c*/ 	.word	0x000000ff
        /*0230*/ 	.word	0x00000080
        /*0234*/ 	.short	0x0100
        /*0236*/ 	.byte	0x05
	.zero		1


	//   ....[16]....
        /*0238*/ 	.word	0x000009e0
        /*023c*/ 	.word	0x000000ff
        /*0240*/ 	.word	0x00000078
        /*0244*/ 	.short	0x0100
        /*0246*/ 	.byte	0x05
	.zero		1


	//   ....[17]....
        /*0248*/ 	.word	0x000009f0
        /*024c*/ 	.word	0x000000ff
        /*0250*/ 	.word	0x00000088
        /*0254*/ 	.short	0x0100
        /*0256*/ 	.byte	0x05
	.zero		1


	//   ....[18]....
        /*0258*/ 	.word	0x00000b20
        /*025c*/ 	.word	0x000000ff
        /*0260*/ 	.word	0x00000090
        /*0264*/ 	.short	0x0100
        /*0266*/ 	.byte	0x07
	.zero		1


	//   ....[19]....
        /*0268*/ 	.word	0x00000b30
        /*026c*/ 	.word	0x000000ff
        /*0270*/ 	.word	0x000000b0
        /*0274*/ 	.short	0x0100
        /*0276*/ 	.byte	0x07
	.zero		1


	//   ....[20]....
        /*0278*/ 	.word	0x00000b40
        /*027c*/ 	.word	0x000000ff
        /*0280*/ 	.word	0x00000098
        /*0284*/ 	.short	0x0100
        /*0286*/ 	.byte	0x07
	.zero		1


	//   ....[21]....
        /*0288*/ 	.word	0x00000b50
        /*028c*/ 	.word	0x000000ff
        /*0290*/ 	.word	0x000000b8
        /*0294*/ 	.short	0x0100
        /*0296*/ 	.byte	0x07
	.zero		1


	//   ....[22]....
        /*0298*/ 	.word	0x00000b60
        /*029c*/ 	.word	0x000000ff
        /*02a0*/ 	.word	0x000000a0
        /*02a4*/ 	.short	0x0100
        /*02a6*/ 	.byte	0x07
	.zero		1


	//   ....[23]....
        /*02a8*/ 	.word	0x00000b70
        /*02ac*/ 	.word	0x000000ff
        /*02b0*/ 	.word	0x000000c0
        /*02b4*/ 	.short	0x0100
        /*02b6*/ 	.byte	0x07
	.zero		1


	//   ....[24]....
        /*02b8*/ 	.word	0x00000b80
        /*02bc*/ 	.word	0x000000ff
        /*02c0*/ 	.word	0x000000a8
        /*02c4*/ 	.short	0x0100
        /*02c6*/ 	.byte	0x07
	.zero		1


	//   ....[25]....
        /*02c8*/ 	.word	0x00000b90
        /*02cc*/ 	.word	0x000000ff
        /*02d0*/ 	.word	0x000000c8
        /*02d4*/ 	.short	0x0100
        /*02d6*/ 	.byte	0x07
	.zero		1


	//   ....[26]....
        /*02d8*/ 	.word	0x00000c80
        /*02dc*/ 	.word	0x000000ff
        /*02e0*/ 	.word	0x000000d0
        /*02e4*/ 	.short	0x0100
        /*02e6*/ 	.byte	0x05
	.zero		1


	//   ....[27]....
        /*02e8*/ 	.word	0x00000c90
        /*02ec*/ 	.word	0x000000ff
        /*02f0*/ 	.word	0x000000e0
        /*02f4*/ 	.short	0x0100
        /*02f6*/ 	.byte	0x05
	.zero		1


	//   ....[28]....
        /*02f8*/ 	.word	0x00000ca0
        /*02fc*/ 	.word	0x000000ff
        /*0300*/ 	.word	0x000000d8
        /*0304*/ 	.short	0x0100
        /*0306*/ 	.byte	0x05
	.zero		1


	//   ....[29]....
        /*0308*/ 	.word	0x00000cb0
        /*030c*/ 	.word	0x000000ff
        /*0310*/ 	.word	0x000000e8
        /*0314*/ 	.short	0x0100
        /*0316*/ 	.byte	0x05
	.zero		1


	//   ....[30]....
        /*0318*/ 	.word	0x00001580
        /*031c*/ 	.word	0x00000002
        /*0320*/ 	.word	0x000000e0
        /*0324*/ 	.short	0x010a
        /*0326*/ 	.byte	0xff
	.zero		1


	//   ....[31]....
        /*0328*/ 	.word	0x000015b0
        /*032c*/ 	.word	0x00000002
        /*0330*/ 	.word	0x000000d0
        /*0334*/ 	.short	0x0101
        /*0336*/ 	.byte	0xff
	.zero		1


	//   ....[32]....
        /*0338*/ 	.word	0x00001680
        /*033c*/ 	.word	0x000000ff
        /*0340*/ 	.word	0x00000010
        /*0344*/ 	.short	0x010a
        /*0346*/ 	.byte	0x08
	.zero		1


	//   ....[33]....
        /*0348*/ 	.word	0x00001720
        /*034c*/ 	.word	0x000000ff
        /*0350*/ 	.word	0x00000010
        /*0354*/ 	.short	0x010a
        /*0356*/ 	.byte	0x21
	.zero		1


	//   ....[34]....
        /*0358*/ 	.word	0x00001870
        /*035c*/ 	.word	0x000000ff
        /*0360*/ 	.word	0x00000010
        /*0364*/ 	.short	0x010a
        /*0366*/ 	.byte	0x08
	.zero		1


	//   ....[35]....
        /*0368*/ 	.word	0x00001980
        /*036c*/ 	.word	0x000000ff
        /*0370*/ 	.word	0x00000068
        /*0374*/ 	.short	0x0101
        /*0376*/ 	.byte	0x04
	.zero		1


	//   ....[36]....
        /*0378*/ 	.word	0x000019a0
        /*037c*/ 	.word	0x000000ff
        /*0380*/ 	.word	0x00000010
        /*0384*/ 	.short	0x010a
        /*0386*/ 	.byte	0x08
	.zero		1


	//   ....[37]....
        /*0388*/ 	.word	0x00001a20
        /*038c*/ 	.word	0x000000ff
        /*0390*/ 	.word	0x00000010
        /*0394*/ 	.short	0x010a
        /*0396*/ 	.byte	0x11
	.zero		1


	//   ....[38]....
        /*0398*/ 	.word	0x00001b70
        /*039c*/ 	.word	0x000000ff
        /*03a0*/ 	.word	0x00000010
        /*03a4*/ 	.short	0x010a
        /*03a6*/ 	.byte	0x08
	.zero		1


	//   ....[39]....
        /*03a8*/ 	.word	0x00001cb0
        /*03ac*/ 	.word	0x00000002
        /*03b0*/ 	.word	0x00000070
        /*03b4*/ 	.short	0x010a
        /*03b6*/ 	.byte	0xff
	.zero		1


	//   ....[40]....
        /*03b8*/ 	.word	0x00001d70
        /*03bc*/ 	.word	0x00000002
        /*03c0*/ 	.word	0x00000000
        /*03c4*/ 	.short	0x0101
        /*03c6*/ 	.byte	0xff
	.zero		1


	//   ....[41]....
        /*03c8*/ 	.word	0x000022d0
        /*03cc*/ 	.word	0x000000ff
        /*03d0*/ 	.word	0x00000000
        /*03d4*/ 	.short	0x010a
        /*03d6*/ 	.byte	0x04
	.zero		1


	//   ....[42]....
        /*03d8*/ 	.word	0x00002370
        /*03dc*/ 	.word	0x00000000
        /*03e0*/ 	.word	0x00000000
        /*03e4*/ 	.short	0x010a
        /*03e6*/ 	.byte	0xff
	.zero		1


	//   ....[43]....
        /*03e8*/ 	.word	0x00002490
        /*03ec*/ 	.word	0x00000000
        /*03f0*/ 	.word	0x000000d0
        /*03f4*/ 	.short	0x010a
        /*03f6*/ 	.byte	0xff
	.zero		1


	//   ....[44]....
        /*03f8*/ 	.word	0x00002500
        /*03fc*/ 	.word	0x00000000
        /*0400*/ 	.word	0x00000000
        /*0404*/ 	.short	0x0101
        /*0406*/ 	.byte	0xff
	.zero		1


	//   ....[45]....
        /*0408*/ 	.word	0x00002520
        /*040c*/ 	.word	0x000000ff
        /*0410*/ 	.word	0x00000080
        /*0414*/ 	.short	0x010a
        /*0416*/ 	.byte	0x05
	.zero		1


	//   ....[46]....
        /*0418*/ 	.word	0x00002640
        /*041c*/ 	.word	0x00000000
        /*0420*/ 	.word	0x00000070
        /*0424*/ 	.short	0x010a
        /*0426*/ 	.byte	0xff
	.zero		1


	//   ....[47]....
        /*0428*/ 	.word	0x00002740
        /*042c*/ 	.word	0x00000000
        /*0430*/ 	.word	0x00000000
        /*0434*/ 	.short	0x0101
        /*0436*/ 	.byte	0xff
	.zero		1


	//   ....[48]....
        /*0438*/ 	.word	0x000027d0
        /*043c*/ 	.word	0x000000ff
        /*0440*/ 	.word	0x00000080
        /*0444*/ 	.short	0x0106
        /*0446*/ 	.byte	0x05
	.zero		1


	//   ....[49]....
        /*0448*/ 	.word	0x000027f0
        /*044c*/ 	.word	0x000000ff
        /*0450*/ 	.word	0x00000080
        /*0454*/ 	.short	0x010a
        /*0456*/ 	.byte	0x05
	.zero		1


	//   ....[50]....
        /*0458*/ 	.word	0x00002880
        /*045c*/ 	.word	0x000000ff
        /*0460*/ 	.word	0x00000080
        /*0464*/ 	.short	0x0106
        /*0466*/ 	.byte	0x04
	.zero		1


	//   ....[51]....
        /*0468*/ 	.word	0x000028c0
        /*046c*/ 	.word	0x00000000
        /*0470*/ 	.word	0x00000080
        /*0474*/ 	.short	0x010a
        /*0476*/ 	.byte	0xff
	.zero		1


	//   ....[52]....
        /*0478*/ 	.word	0x00002e00
        /*047c*/ 	.word	0x00000000
        /*0480*/ 	.word	0x00000070
        /*0484*/ 	.short	0x010a
        /*0486*/ 	.byte	0xff
	.zero		1


	//   ....[53]....
        /*0488*/ 	.word	0x00002f00
        /*048c*/ 	.word	0x00000003
        /*0490*/ 	.word	0x00000000
        /*0494*/ 	.short	0x0101
        /*0496*/ 	.byte	0xff
	.zero		1


	//   ....[54]....
        /*0498*/ 	.word	0x00002f10
        /*049c*/ 	.word	0x000000ff
        /*04a0*/ 	.word	0x00000000
        /*04a4*/ 	.short	0x010a
        /*04a6*/ 	.byte	0x06
	.zero		1


	//   ....[55]....
        /*04a8*/ 	.word	0x00002f90
        /*04ac*/ 	.word	0x000000ff
        /*04b0*/ 	.word	0x000000b0
        /*04b4*/ 	.short	0x010a
        /*04b6*/ 	.byte	0x07
	.zero		1


	//   ....[56]....
        /*04b8*/ 	.word	0x00003070
        /*04bc*/ 	.word	0x000000ff
        /*04c0*/ 	.word	0x00000000
        /*04c4*/ 	.short	0x010a
        /*04c6*/ 	.byte	0x06
	.zero		1


	//   ....[57]....
        /*04c8*/ 	.word	0x000031a0
        /*04cc*/ 	.word	0x000000ff
        /*04d0*/ 	.word	0x00000000
        /*04d4*/ 	.short	0x010a
        /*04d6*/ 	.byte	0x1a
	.zero		1


	//   ....[58]....
        /*04d8*/ 	.word	0x00003440
        /*04dc*/ 	.word	0x000000ff
        /*04e0*/ 	.word	0x00000000
        /*04e4*/ 	.short	0x010a
        /*04e6*/ 	.byte	0x06
	.zero		1


	//   ....[59]....
        /*04e8*/ 	.word	0x000034d0
        /*04ec*/ 	.word	0x000000ff
        /*04f0*/ 	.word	0x00000000
        /*04f4*/ 	.short	0x010a
        /*04f6*/ 	.byte	0x06
	.zero		1


	//   ....[60]....
        /*04f8*/ 	.word	0x00003560
        /*04fc*/ 	.word	0x000000ff
        /*0500*/ 	.word	0x00000000
        /*0504*/ 	.short	0x010a
        /*0506*/ 	.byte	0x06
	.zero		1


	//   ....[61]....
        /*0508*/ 	.word	0x000035f0
        /*050c*/ 	.word	0x000000ff
        /*0510*/ 	.word	0x00000000
        /*0514*/ 	.short	0x010a
        /*0516*/ 	.byte	0x07
	.zero		1


	//   ....[62]....
        /*0518*/ 	.word	0x00003a40
        /*051c*/ 	.word	0x00000000
        /*0520*/ 	.word	0x00000070
        /*0524*/ 	.short	0x010a
        /*0526*/ 	.byte	0xff
	.zero		1


	//   ....[63]....
        /*0528*/ 	.word	0x00003b00
        /*052c*/ 	.word	0x00000000
        /*0530*/ 	.word	0x00000000
        /*0534*/ 	.short	0x0101
        /*0536*/ 	.byte	0xff
	.zero		1


	//   ....[64]....
        /*0538*/ 	.word	0x00003e20
        /*053c*/ 	.word	0x000000ff
        /*0540*/ 	.word	0x00000068
        /*0544*/ 	.short	0x010a
        /*0546*/ 	.byte	0x07
	.zero		1


	//   ....[65]....
        /*0548*/ 	.word	0x00004020
        /*054c*/ 	.word	0x000000ff
        /*0550*/ 	.word	0x00000040
        /*0554*/ 	.short	0x010a
        /*0556*/ 	.byte	0x07
	.zero		1


	//   ....[66]....
        /*0558*/ 	.word	0x000041a0
        /*055c*/ 	.word	0x000000ff
        /*0560*/ 	.word	0x00000020
        /*0564*/ 	.short	0x010b
        /*0566*/ 	.byte	0x07
	.zero		1


	//   ....[67]....
        /*0568*/ 	.word	0x000041b0
        /*056c*/ 	.word	0x000000ff
        /*0570*/ 	.word	0x00000000
        /*0574*/ 	.short	0x0101
        /*0576*/ 	.byte	0x15
	.zero		1


	//   ....[68]....
        /*0578*/ 	.word	0x000041c0
        /*057c*/ 	.word	0x000000ff
        /*0580*/ 	.word	0x00000048
        /*0584*/ 	.short	0x010a
        /*0586*/ 	.byte	0x07
	.zero		1


	//   ....[69]....
        /*0588*/ 	.word	0x00004300
        /*058c*/ 	.word	0x000000ff
        /*0590*/ 	.word	0x00000028
        /*0594*/ 	.short	0x010b
        /*0596*/ 	.byte	0x07
	.zero		1


	//   ....[70]....
        /*0598*/ 	.word	0x00004310
        /*059c*/ 	.word	0x000000ff
        /*05a0*/ 	.word	0x00000000
        /*05a4*/ 	.short	0x0101
        /*05a6*/ 	.byte	0x0f
	.zero		1


	//   ....[71]....
        /*05a8*/ 	.word	0x00004320
        /*05ac*/ 	.word	0x000000ff
        /*05b0*/ 	.word	0x00000050
        /*05b4*/ 	.short	0x010a
        /*05b6*/ 	.byte	0x07
	.zero		1


	//   ....[72]....
        /*05b8*/ 	.word	0x00004470
        /*05bc*/ 	.word	0x000000ff
        /*05c0*/ 	.word	0x00000030
        /*05c4*/ 	.short	0x010b
        /*05c6*/ 	.byte	0x07
	.zero		1


	//   ....[73]....
        /*05c8*/ 	.word	0x00004480
        /*05cc*/ 	.word	0x000000ff
        /*05d0*/ 	.word	0x00000000
        /*05d4*/ 	.short	0x0101
        /*05d6*/ 	.byte	0x0e
	.zero		1


	//   ....[74]....
        /*05d8*/ 	.word	0x00004490
        /*05dc*/ 	.word	0x000000ff
        /*05e0*/ 	.word	0x00000058
        /*05e4*/ 	.short	0x010a
        /*05e6*/ 	.byte	0x07
	.zero		1


	//   ....[75]....
        /*05e8*/ 	.word	0x000045f0
        /*05ec*/ 	.word	0x000000ff
        /*05f0*/ 	.word	0x00000038
        /*05f4*/ 	.short	0x010b
        /*05f6*/ 	.byte	0x07
	.zero		1


	//   ....[76]....
        /*05f8*/ 	.word	0x00004600
        /*05fc*/ 	.word	0x000000ff
        /*0600*/ 	.word	0x00000000
        /*0604*/ 	.short	0x0101
        /*0606*/ 	.byte	0x0d
	.zero		1


	//   ....[77]....
        /*0608*/ 	.word	0x00004610
        /*060c*/ 	.word	0x000000ff
        /*0610*/ 	.word	0x00000040
        /*0614*/ 	.short	0x010a
        /*0616*/ 	.byte	0x07
	.zero		1


	//   ....[78]....
        /*0618*/ 	.word	0x00004760
        /*061c*/ 	.word	0x000000ff
        /*0620*/ 	.word	0x00000020
        /*0624*/ 	.short	0x010b
        /*0626*/ 	.byte	0x07
	.zero		1


	//   ....[79]....
        /*0628*/ 	.word	0x00004770
        /*062c*/ 	.word	0x000000ff
        /*0630*/ 	.word	0x00000000
        /*0634*/ 	.short	0x0101
        /*0636*/ 	.byte	0x15
	.zero		1


	//   ....[80]....
        /*0638*/ 	.word	0x00004780
        /*063c*/ 	.word	0x000000ff
        /*0640*/ 	.word	0x00000048
        /*0644*/ 	.short	0x010a
        /*0646*/ 	.byte	0x07
	.zero		1


	//   ....[81]....
        /*0648*/ 	.word	0x000048d0
        /*064c*/ 	.word	0x000000ff
        /*0650*/ 	.word	0x00000028
        /*0654*/ 	.short	0x010b
        /*0656*/ 	.byte	0x07
	.zero		1


	//   ....[82]....
        /*0658*/ 	.word	0x000048e0
        /*065c*/ 	.word	0x000000ff
        /*0660*/ 	.word	0x00000000
        /*0664*/ 	.short	0x0101
        /*0666*/ 	.byte	0x0f
	.zero		1


	//   ....[83]....
        /*0668*/ 	.word	0x000048f0
        /*066c*/ 	.word	0x000000ff
        /*0670*/ 	.word	0x00000050
        /*0674*/ 	.short	0x010a
        /*0676*/ 	.byte	0x07
	.zero		1


	//   ....[84]....
        /*0678*/ 	.word	0x00004a70
        /*067c*/ 	.word	0x000000ff
        /*0680*/ 	.word	0x00000030
        /*0684*/ 	.short	0x010b
        /*0686*/ 	.byte	0x07
	.zero		1


	//   ....[85]....
        /*0688*/ 	.word	0x00004ab0
        /*068c*/ 	.word	0x000000ff
        /*0690*/ 	.word	0x00000000
        /*0694*/ 	.short	0x0101
        /*0696*/ 	.byte	0x0e
	.zero		1


	//   ....[86]....
        /*0698*/ 	.word	0x00004af0
        /*069c*/ 	.word	0x000000ff
        /*06a0*/ 	.word	0x00000058
        /*06a4*/ 	.short	0x010a
        /*06a6*/ 	.byte	0x07
	.zero		1


	//   ....[87]....
        /*06a8*/ 	.word	0x00004d20
        /*06ac*/ 	.word	0x000000ff
        /*06b0*/ 	.word	0x00000038
        /*06b4*/ 	.short	0x010b
        /*06b6*/ 	.byte	0x07
	.zero		1


	//   ....[88]....
        /*06b8*/ 	.word	0x00004d40
        /*06bc*/ 	.word	0x000000ff
        /*06c0*/ 	.word	0x00000000
        /*06c4*/ 	.short	0x0101
        /*06c6*/ 	.byte	0x0d
	.zero		1


	//   ....[89]....
        /*06c8*/ 	.word	0x00004d60
        /*06cc*/ 	.word	0x000000ff
        /*06d0*/ 	.word	0x00000040
        /*06d4*/ 	.short	0x010a
        /*06d6*/ 	.byte	0x07
	.zero		1


	//   ....[90]....
        /*06d8*/ 	.word	0x00004d80
        /*06dc*/ 	.word	0x000000ff
        /*06e0*/ 	.word	0x00000048
        /*06e4*/ 	.short	0x010a
        /*06e6*/ 	.byte	0x07
	.zero		1


	//   ....[91]....
        /*06e8*/ 	.word	0x00004da0
        /*06ec*/ 	.word	0x000000ff
        /*06f0*/ 	.word	0x00000050
        /*06f4*/ 	.short	0x010a
        /*06f6*/ 	.byte	0x07
	.zero		1


	//   ....[92]....
        /*06f8*/ 	.word	0x00004df0
        /*06fc*/ 	.word	0x00000002
        /*0700*/ 	.word	0x00000058
        /*0704*/ 	.short	0x010a
        /*0706*/ 	.byte	0xff
	.zero		1


	//   ....[93]....
        /*0708*/ 	.word	0x00005150
        /*070c*/ 	.word	0x00000000
        /*0710*/ 	.word	0x00000070
        /*0714*/ 	.short	0x010a
        /*0716*/ 	.byte	0xff
	.zero		1


	//   ....[94]....
        /*0718*/ 	.word	0x00005260
        /*071c*/ 	.word	0x00000000
        /*0720*/ 	.word	0x00000000
        /*0724*/ 	.short	0x0101
        /*0726*/ 	.byte	0xff
	.zero		1


	//   ....[95]....
        /*0728*/ 	.word	0x00005ce0
        /*072c*/ 	.word	0x000000ff
        /*0730*/ 	.word	0x00000020
        /*0734*/ 	.short	0x010a
        /*0736*/ 	.byte	0x30
	.zero		1


	//   ....[96]....
        /*0738*/ 	.word	0x00005d10
        /*073c*/ 	.word	0x00000055
        /*0740*/ 	.word	0x00000090
        /*0744*/ 	.short	0x010a
        /*0746*/ 	.byte	0xff
	.zero		1


	//   ....[97]....
        /*0748*/ 	.word	0x00005e80
        /*074c*/ 	.word	0x000000ff
        /*0750*/ 	.word	0x00000020
        /*0754*/ 	.short	0x010a
        /*0756*/ 	.byte	0x30
	.zero		1


	//   ....[98]....
        /*0758*/ 	.word	0x00005f80
        /*075c*/ 	.word	0x00000055
        /*0760*/ 	.word	0x00000090
        /*0764*/ 	.short	0x010a
        /*0766*/ 	.byte	0xff
	.zero		1


	//   ....[99]....
        /*0768*/ 	.word	0x00006580
        /*076c*/ 	.word	0x00000000
        /*0770*/ 	.word	0x00000000
        /*0774*/ 	.short	0x0101
        /*0776*/ 	.byte	0xff
	.zero		1


	//   ....[100]....
        /*0778*/ 	.word	0x00006590
        /*077c*/ 	.word	0x00000002
        /*0780*/ 	.word	0x00000020
        /*0784*/ 	.short	0x010a
        /*0786*/ 	.byte	0xff
	.zero		1


	//   ....[101]....
        /*0788*/ 	.word	0x00006660
        /*078c*/ 	.word	0x00000002
        /*0790*/ 	.word	0x00000020
        /*0794*/ 	.short	0x010a
        /*0796*/ 	.byte	0xff
	.zero		1


	//   ....[102]....
        /*0798*/ 	.word	0x00006ce0
        /*079c*/ 	.word	0x00000010
        /*07a0*/ 	.word	0x00000000
        /*07a4*/ 	.short	0x0101
        /*07a6*/ 	.byte	0xff
	.zero		1


	//   ....[103]....
        /*07a8*/ 	.word	0x00006d00
        /*07ac*/ 	.word	0x00000000
        /*07b0*/ 	.word	0x00000020
        /*07b4*/ 	.short	0x010a
        /*07b6*/ 	.byte	0xff
	.zero		1


	//   ....[104]....
        /*07b8*/ 	.word	0x00006dc0
        /*07bc*/ 	.word	0x00000000
        /*07c0*/ 	.word	0x00000020
        /*07c4*/ 	.short	0x010a
        /*07c6*/ 	.byte	0xff
	.zero		1


	//   ....[105]....
        /*07c8*/ 	.word	0x00007450
        /*07cc*/ 	.word	0x00000010
        /*07d0*/ 	.word	0x00000000
        /*07d4*/ 	.short	0x0101
        /*07d6*/ 	.byte	0xff
	.zero		1


	//   ....[106]....
        /*07d8*/ 	.word	0x00007470
        /*07dc*/ 	.word	0x00000000
        /*07e0*/ 	.word	0x00000020
        /*07e4*/ 	.short	0x010a
        /*07e6*/ 	.byte	0xff
	.zero		1


	//   ....[107]....
        /*07e8*/ 	.word	0x00007530
        /*07ec*/ 	.word	0x00000000
        /*07f0*/ 	.word	0x00000020
        /*07f4*/ 	.short	0x010a
        /*07f6*/ 	.byte	0xff
	.zero		1


	//   ....[108]....
        /*07f8*/ 	.word	0x00007bf0
        /*07fc*/ 	.word	0x00000010
        /*0800*/ 	.word	0x00000000
        /*0804*/ 	.short	0x0101
        /*0806*/ 	.byte	0xff
	.zero		1


	//   ....[109]....
        /*0808*/ 	.word	0x00007c10
        /*080c*/ 	.word	0x00000000
        /*0810*/ 	.word	0x00000020
        /*0814*/ 	.short	0x010a
        /*0816*/ 	.byte	0xff
	.zero		1


	//   ....[110]....
        /*0818*/ 	.word	0x00007cd0
        /*081c*/ 	.word	0x00000000
        /*0820*/ 	.word	0x00000020
        /*0824*/ 	.short	0x010a
        /*0826*/ 	.byte	0xff
	.zero		1


	//   ....[111]....
        /*0828*/ 	.word	0x000083d0
        /*082c*/ 	.word	0x00000010
        /*0830*/ 	.word	0x00000000
        /*0834*/ 	.short	0x0101
        /*0836*/ 	.byte	0xff
	.zero		1


	//   ....[112]....
        /*0838*/ 	.word	0x000083f0
        /*083c*/ 	.word	0x00000000
        /*0840*/ 	.word	0x00000020
        /*0844*/ 	.short	0x010a
        /*0846*/ 	.byte	0xff
	.zero		1


	//   ....[113]....
        /*0848*/ 	.word	0x000084b0
        /*084c*/ 	.word	0x00000000
        /*0850*/ 	.word	0x00000020
        /*0854*/ 	.short	0x010a
        /*0856*/ 	.byte	0xff
	.zero		1


	//   ....[114]....
        /*0858*/ 	.word	0x00008b80
        /*085c*/ 	.word	0x00000010
        /*0860*/ 	.word	0x00000000
        /*0864*/ 	.short	0x0101
        /*0866*/ 	.byte	0xff
	.zero		1


	//   ....[115]....
        /*0868*/ 	.word	0x00008ba0
        /*086c*/ 	.word	0x00000000
        /*0870*/ 	.word	0x00000020
        /*0874*/ 	.short	0x010a
        /*0876*/ 	.byte	0xff
	.zero		1


	//   ....[116]....
        /*0878*/ 	.word	0x00008c60
        /*087c*/ 	.word	0x00000000
        /*0880*/ 	.word	0x00000020
        /*0884*/ 	.short	0x010a
        /*0886*/ 	.byte	0xff
	.zero		1


	//   ....[117]....
        /*0888*/ 	.word	0x00009330
        /*088c*/ 	.word	0x00000010
        /*0890*/ 	.word	0x00000000
        /*0894*/ 	.short	0x0101
        /*0896*/ 	.byte	0xff
	.zero		1


	//   ....[118]....
        /*0898*/ 	.word	0x00009350
        /*089c*/ 	.word	0x00000000
        /*08a0*/ 	.word	0x00000020
        /*08a4*/ 	.short	0x010a
        /*08a6*/ 	.byte	0xff
	.zero		1


	//   ....[119]....
        /*08a8*/ 	.word	0x00009410
        /*08ac*/ 	.word	0x00000000
        /*08b0*/ 	.word	0x00000020
        /*08b4*/ 	.short	0x010a
        /*08b6*/ 	.byte	0xff
	.zero		1


	//   ....[120]....
        /*08b8*/ 	.word	0x000096b0
        /*08bc*/ 	.word	0x000000ff
        /*08c0*/ 	.word	0x00000000
        /*08c4*/ 	.short	0x0101
        /*08c6*/ 	.byte	0x05
	.zero		1


	//   ....[121]....
        /*08c8*/ 	.word	0x00009af0
        /*08cc*/ 	.word	0x00000000
        /*08d0*/ 	.word	0x00000000
        /*08d4*/ 	.short	0x0101
        /*08d6*/ 	.byte	0xff
	.zero		1


	//   ....[122]....
        /*08d8*/ 	.word	0x00009d60
        /*08dc*/ 	.word	0x000000ff
        /*08e0*/ 	.word	0x00000000
        /*08e4*/ 	.short	0x0101
        /*08e6*/ 	.byte	0x04
	.zero		1


	//   ....[123]....
        /*08e8*/ 	.word	0x00009d80
        /*08ec*/ 	.word	0x00000002
        /*08f0*/ 	.word	0x000000e0
        /*08f4*/ 	.short	0x010a
        /*08f6*/ 	.byte	0xff
	.zero		1


	//   ....[124]....
        /*08f8*/ 	.word	0x00009de0
        /*08fc*/ 	.word	0x00000002
        /*0900*/ 	.word	0x00000010
        /*0904*/ 	.short	0x010a
        /*0906*/ 	.byte	0xff
	.zero		1


	//   ....[125]....
        /*0908*/ 	.word	0x00009e40
        /*090c*/ 	.word	0x00000002
        /*0910*/ 	.word	0x00000010
        /*0914*/ 	.short	0x010a
        /*0916*/ 	.byte	0xff
	.zero		1


	//   ....[126]....
        /*0918*/ 	.word	0x00009e90
        /*091c*/ 	.word	0x00000002
        /*0920*/ 	.word	0x00000070
        /*0924*/ 	.short	0x010a
        /*0926*/ 	.byte	0xff
	.zero		1


	//   ....[127]....
        /*0928*/ 	.word	0x00009ef0
        /*092c*/ 	.word	0x00000000
        /*0930*/ 	.word	0x00000000
        /*0934*/ 	.short	0x010a
        /*0936*/ 	.byte	0xff
	.zero		1


	//   ....[128]....
        /*0938*/ 	.word	0x00009f40
        /*093c*/ 	.word	0x00000000
        /*0940*/ 	.word	0x000000d0
        /*0944*/ 	.short	0x010a
        /*0946*/ 	.byte	0xff
	.zero		1


	//   ....[129]....
        /*0948*/ 	.word	0x00009fa0
        /*094c*/ 	.word	0x00000000
        /*0950*/ 	.word	0x00000080
        /*0954*/ 	.short	0x010a
        /*0956*/ 	.byte	0xff
	.zero		1


	//   ....[130]....
        /*0958*/ 	.word	0x00009ff0
        /*095c*/ 	.word	0x00000000
        /*0960*/ 	.word	0x00000070
        /*0964*/ 	.short	0x010a
        /*0966*/ 	.byte	0xff
	.zero		1


	//   ....[131]....
        /*0968*/ 	.word	0x0000a050
        /*096c*/ 	.word	0x00000000
        /*0970*/ 	.word	0x00000080
        /*0974*/ 	.short	0x010a
        /*0976*/ 	.byte	0xff
	.zero		1


	//   ....[132]....
        /*0978*/ 	.word	0x0000a0a0
        /*097c*/ 	.word	0x00000000
        /*0980*/ 	.word	0x00000070
        /*0984*/ 	.short	0x010a
        /*0986*/ 	.byte	0xff
	.zero		1


	//   ....[133]....
        /*0988*/ 	.word	0x0000a100
        /*098c*/ 	.word	0x00000002
        /*0990*/ 	.word	0x000000b0
        /*0994*/ 	.short	0x010a
        /*0996*/ 	.byte	0xff
	.zero		1


	//   ....[134]....
        /*0998*/ 	.word	0x0000a160
        /*099c*/ 	.word	0x00000000
        /*09a0*/ 	.word	0x00000000
        /*09a4*/ 	.short	0x010a
        /*09a6*/ 	.byte	0xff
	.zero		1


	//   ....[135]....
        /*09a8*/ 	.word	0x0000a1c0
        /*09ac*/ 	.word	0x00000000
        /*09b0*/ 	.word	0x00000000
        /*09b4*/ 	.short	0x010a
        /*09b6*/ 	.byte	0xff
	.zero		1


	//   ....[136]....
        /*09b8*/ 	.word	0x0000a220
        /*09bc*/ 	.word	0x00000000
        /*09c0*/ 	.word	0x00000000
        /*09c4*/ 	.short	0x010a
        /*09c6*/ 	.byte	0xff
	.zero		1


	//   ....[137]....
        /*09c8*/ 	.word	0x0000a280
        /*09cc*/ 	.word	0x00000000
        /*09d0*/ 	.word	0x00000000
        /*09d4*/ 	.short	0x010a
        /*09d6*/ 	.byte	0xff
	.zero		1


	//   ....[138]....
        /*09d8*/ 	.word	0x0000a2e0
        /*09dc*/ 	.word	0x00000000
        /*09e0*/ 	.word	0x00000000
        /*09e4*/ 	.short	0x010a
        /*09e6*/ 	.byte	0xff
	.zero		1


	//   ....[139]....
        /*09e8*/ 	.word	0x0000a330
        /*09ec*/ 	.word	0x00000000
        /*09f0*/ 	.word	0x00000070
        /*09f4*/ 	.short	0x010a
        /*09f6*/ 	.byte	0xff
	.zero		1


	//   ....[140]....
        /*09f8*/ 	.word	0x0000a390
        /*09fc*/ 	.word	0x00000000
        /*0a00*/ 	.word	0x00000068
        /*0a04*/ 	.short	0x010a
        /*0a06*/ 	.byte	0xff
	.zero		1


	//   ....[141]....
        /*0a08*/ 	.word	0x0000a3f0
        /*0a0c*/ 	.word	0x00000000
        /*0a10*/ 	.word	0x00000040
        /*0a14*/ 	.short	0x010a
        /*0a16*/ 	.byte	0xff
	.zero		1


	//   ....[142]....
        /*0a18*/ 	.word	0x0000a450
        /*0a1c*/ 	.word	0x00000000
        /*0a20*/ 	.word	0x00000048
        /*0a24*/ 	.short	0x010a
        /*0a26*/ 	.byte	0xff
	.zero		1


	//   ....[143]....
        /*0a28*/ 	.word	0x0000a4b0
        /*0a2c*/ 	.word	0x00000000
        /*0a30*/ 	.word	0x00000050
        /*0a34*/ 	.short	0x010a
        /*0a36*/ 	.byte	0xff
	.zero		1


	//   ....[144]....
        /*0a38*/ 	.word	0x0000a510
        /*0a3c*/ 	.word	0x00000000
        /*0a40*/ 	.word	0x00000058
        /*0a44*/ 	.short	0x010a
        /*0a46*/ 	.byte	0xff
	.zero		1


	//   ....[145]....
        /*0a48*/ 	.word	0x0000a570
        /*0a4c*/ 	.word	0x00000000
        /*0a50*/ 	.word	0x00000040
        /*0a54*/ 	.short	0x010a
        /*0a56*/ 	.byte	0xff
	.zero		1


	//   ....[146]....
        /*0a58*/ 	.word	0x0000a5d0
        /*0a5c*/ 	.word	0x00000000
        /*0a60*/ 	.word	0x00000048
        /*0a64*/ 	.short	0x010a
        /*0a66*/ 	.byte	0xff
	.zero		1


	//   ....[147]....
        /*0a68*/ 	.word	0x0000a630
        /*0a6c*/ 	.word	0x00000000
        /*0a70*/ 	.word	0x00000050
        /*0a74*/ 	.short	0x010a
        /*0a76*/ 	.byte	0xff
	.zero		1


	//   ....[148]....
        /*0a78*/ 	.word	0x0000a690
        /*0a7c*/ 	.word	0x00000000
        /*0a80*/ 	.word	0x00000058
        /*0a84*/ 	.short	0x010a
        /*0a86*/ 	.byte	0xff
	.zero		1


	//   ....[149]....
        /*0a88*/ 	.word	0x0000a6f0
        /*0a8c*/ 	.word	0x00000000
        /*0a90*/ 	.word	0x00000040
        /*0a94*/ 	.short	0x010a
        /*0a96*/ 	.byte	0xff
	.zero		1


	//   ....[150]....
        /*0a98*/ 	.word	0x0000a750
        /*0a9c*/ 	.word	0x00000000
        /*0aa0*/ 	.word	0x00000048
        /*0aa4*/ 	.short	0x010a
        /*0aa6*/ 	.byte	0xff
	.zero		1


	//   ....[151]....
        /*0aa8*/ 	.word	0x0000a7b0
        /*0aac*/ 	.word	0x00000002
        /*0ab0*/ 	.word	0x00000050
        /*0ab4*/ 	.short	0x010a
        /*0ab6*/ 	.byte	0xff
	.zero		1


	//   ....[152]....
        /*0ab8*/ 	.word	0x0000a800
        /*0abc*/ 	.word	0x00000000
        /*0ac0*/ 	.word	0x00000070
        /*0ac4*/ 	.short	0x010a
        /*0ac6*/ 	.byte	0xff
	.zero		1


	//   ....[153]....
        /*0ac8*/ 	.word	0x0000a860
        /*0acc*/ 	.word	0x00000000
        /*0ad0*/ 	.word	0x00000020
        /*0ad4*/ 	.short	0x010a
        /*0ad6*/ 	.byte	0xff
	.zero		1


	//   ....[154]....
        /*0ad8*/ 	.word	0x0000a8b0
        /*0adc*/ 	.word	0x00000055
        /*0ae0*/ 	.word	0x00000090
        /*0ae4*/ 	.short	0x010a
        /*0ae6*/ 	.byte	0xff
	.zero		1


	//   ....[155]....
        /*0ae8*/ 	.word	0x0000a900
        /*0aec*/ 	.word	0x00000002
        /*0af0*/ 	.word	0x00000020
        /*0af4*/ 	.short	0x010a
        /*0af6*/ 	.byte	0xff
	.zero		1


	//   ....[156]....
        /*0af8*/ 	.word	0x0000a950
        /*0afc*/ 	.word	0x00000000
        /*0b00*/ 	.word	0x00000020
        /*0b04*/ 	.short	0x010a
        /*0b06*/ 	.byte	0xff
	.zero		1


	//   ....[157]....
        /*0b08*/ 	.word	0x0000a9a0
        /*0b0c*/ 	.word	0x00000000
        /*0b10*/ 	.word	0x00000020
        /*0b14*/ 	.short	0x010a
        /*0b16*/ 	.byte	0xff
	.zero		1


	//   ....[158]....
        /*0b18*/ 	.word	0x0000a9f0
        /*0b1c*/ 	.word	0x00000000
        /*0b20*/ 	.word	0x00000020
        /*0b24*/ 	.short	0x010a
        /*0b26*/ 	.byte	0xff
	.zero		1


	//   ....[159]....
        /*0b28*/ 	.word	0x0000aa40
        /*0b2c*/ 	.word	0x00000000
        /*0b30*/ 	.word	0x00000020
        /*0b34*/ 	.short	0x010a
        /*0b36*/ 	.byte	0xff
	.zero		1


	//   ....[160]....
        /*0b38*/ 	.word	0x0000aa90
        /*0b3c*/ 	.word	0x00000000
        /*0b40*/ 	.word	0x00000020
        /*0b44*/ 	.short	0x010a
        /*0b46*/ 	.byte	0xff
	.zero		1


	//   ....[161]....
        /*0b48*/ 	.word	0x0000aae0
        /*0b4c*/ 	.word	0x00000000
        /*0b50*/ 	.word	0x00000020
        /*0b54*/ 	.short	0x010a
        /*0b56*/ 	.byte	0xff
	.zero		1


	//----- nvinfo : EIATTR_NUM_MBARRIERS
	.align		4
.L_47:
        /*0b58*/ 	.byte	0x03, 0x38
        /*0b5a*/ 	.short	0x001e


	//----- nvinfo : EIATTR_EXIT_INSTR_OFFSETS
	.align		4
        /*0b5c*/ 	.byte	0x04, 0x1c
        /*0b5e*/ 	.short	(.L_49 - .L_48)


	//   ....[0]....
.L_48:
        /*0b60*/ 	.word	0x000023a0


	//   ....[1]....
        /*0b64*/ 	.word	0x00002890


	//   ....[2]....
        /*0b68*/ 	.word	0x000028f0


	//   ....[3]....
        /*0b6c*/ 	.word	0x00003850


	//   ....[4]....
        /*0b70*/ 	.word	0x00004e20


	//   ....[5]....
        /*0b74*/ 	.word	0x00004e60


	//   ....[6]....
        /*0b78*/ 	.word	0x00009c50


	//   ....[7]....
        /*0b7c*/ 	.word	0x00009cd0


	//   ....[8]....
        /*0b80*/ 	.word	0x00009d00


	//   ....[9]....
        /*0b84*/ 	.word	0x00009d70


	//----- nvinfo : EIATTR_MAX_THREADS
	.align		4
.L_49:
        /*0b88*/ 	.byte	0x04, 0x05
        /*0b8a*/ 	.short	(.L_51 - .L_50)
.L_50:
        /*0b8c*/ 	.word	0x00000100
        /*0b90*/ 	.word	0x00000001
        /*0b94*/ 	.word	0x00000001


	//----- nvinfo : EIATTR_CRS_STACK_SIZE
	.align		4
.L_51:
        /*0b98*/ 	.byte	0x04, 0x1e
        /*0b9a*/ 	.short	(.L_53 - .L_52)
.L_52:
        /*0b9c*/ 	.word	0x00000000


	//----- nvinfo : EIATTR_CBANK_PARAM_SIZE
	.align		4
.L_53:
        /*0ba0*/ 	.byte	0x03, 0x19
        /*0ba2*/ 	.short	0x0800


	//----- nvinfo : EIATTR_PARAM_CBANK
	.align		4
        /*0ba4*/ 	.byte	0x04, 0x0a
        /*0ba6*/ 	.short	(.L_55 - .L_54)
	.align		4
.L_54:
        /*0ba8*/ 	.word	index@(.nv.constant0._ZN7cutlass13device_kernelINS_4gemm6kernel13GemmUniversalIN4cute5tupleIJiiiiEEENS1_10collective13CollectiveMmaINS1_35MainloopSm100TmaUmmaWarpSpecializedILi2ELi2ELi4ENS5_IJNS4_1CILi1EEESB_SB_EEEEENS5_IJNSA_ILi64EEENSA_ILi256EEENSA_ILi32EEEEEEfNS5_IJlSB_lEEEfSI_NS4_8TiledMMAINS4_8MMA_AtomIJNS4_17SM100_MMA_TF32_SSINS_10tfloat32_tESM_fLi64ELi256ELNS4_4UMMA5MajorE0ELSO_0ELNSN_7ScaleInE0ELSP_0EEEEEENS4_6LayoutISC_NS5_IJNSA_ILi0EEEST_ST_EEEEENS5_IJNS4_10UnderscoreESW_SW_EEEEENS4_13SM90_TMA_LOADENS4_14ComposedLayoutINS4_7SwizzleILi3ELi4ELi3EEENS4_18smem_ptr_flag_bitsILi32EEENSS_INS5_IJNSA_ILi8EEESG_EEENS5_IJSG_SB_EEEEEEEvNS4_8identityESZ_S19_vS1A_EENS_8epilogue10collective18CollectiveEpilogueINS1C_23Sm100TmaWarpSpecializedILi4ELi2ELi16ELb1ELb0EEEJSH_NS5_IJNSS_ISE_SB_EENSS_ISG_SB_EEEEEfSI_fSI_NS1C_6fusion15FusionCallbacksIS1G_NS1K_17LinearCombinationIffffLNS_15FloatRoundStyleE2EEESH_S1J_JEEENS4_5SM1004TMEM4LOAD26SM100_TMEM_LOAD_16dp128b8xESZ_S19_NS4_17SM75_U32x4_LDSM_NENS4_14SM90_TMA_STOREES19_NS4_17SM90_U32x4_STSM_NENS4_39AutoVectorizingCopyWithAssumedAlignmentILi128EEEEEEvvEEEEvNT_6ParamsE)
        /*0bac*/ 	.short	0x0380
        /*0bae*/ 	.short	0x0800


	//----- nvinfo : EIATTR_SW_WAR
	.align		4
.L_55:
        /*0bb0*/ 	.byte	0x04, 0x36
        /*0bb2*/ 	.short	(.L_57 - .L_56)
.L_56:
        /*0bb4*/ 	.word	0x00000008
.L_57:


//--------------------- .nv.callgraph             --------------------------
	.section	.nv.callgraph,"",@"SHT_CUDA_CALLGRAPH"
	.align	4
	.sectionentsize	8
	.align		4
        /*0000*/ 	.word	0x00000000
	.align		4
        /*0004*/ 	.word	0xffffffff
	.align		4
        /*0008*/ 	.word	index@(_ZN7cutlass13device_kernelINS_4gemm6kernel13GemmUniversalIN4cute5tupleIJiiiiEEENS1_10collective13CollectiveMmaINS1_35MainloopSm100TmaUmmaWarpSpecializedILi2ELi2ELi4ENS5_IJNS4_1CILi1EEESB_SB_EEEEENS5_IJNSA_ILi64EEENSA_ILi256EEENSA_ILi32EEEEEEfNS5_IJlSB_lEEEfSI_NS4_8TiledMMAINS4_8MMA_AtomIJNS4_17SM100_MMA_TF32_SSINS_10tfloat32_tESM_fLi64ELi256ELNS4_4UMMA5MajorE0ELSO_0ELNSN_7ScaleInE0ELSP_0EEEEEENS4_6LayoutISC_NS5_IJNSA_ILi0EEEST_ST_EEEEENS5_IJNS4_10UnderscoreESW_SW_EEEEENS4_13SM90_TMA_LOADENS4_14ComposedLayoutINS4_7SwizzleILi3ELi4ELi3EEENS4_18smem_ptr_flag_bitsILi32EEENSS_INS5_IJNSA_ILi8EEESG_EEENS5_IJSG_SB_EEEEEEEvNS4_8identityESZ_S19_vS1A_EENS_8epilogue10collective18CollectiveEpilogueINS1C_23Sm100TmaWarpSpecializedILi4ELi2ELi16ELb1ELb0EEEJSH_NS5_IJNSS_ISE_SB_EENSS_ISG_SB_EEEEEfSI_fSI_NS1C_6fusion15FusionCallbacksIS1G_NS1K_17LinearCombinationIffffLNS_15FloatRoundStyleE2EEESH_S1J_JEEENS4_5SM1004TMEM4LOAD26SM100_TMEM_LOAD_16dp128b8xESZ_S19_NS4_17SM75_U32x4_LDSM_NENS4_14SM90_TMA_STOREES19_NS4_17SM90_U32x4_STSM_NENS4_39AutoVectorizingCopyWithAssumedAlignmentILi128EEEEEEvvEEEEvNT_6ParamsE)
	.align		4
        /*000c*/ 	.word	index@(__assertfail)
	.align		4
        /*0010*/ 	.word	0x00000000
	.align		4
        /*0014*/ 	.word	0xfffffffe
	.align		4
        /*0018*/ 	.word	0x00000000
	.align		4
        /*001c*/ 	.word	0xfffffffd
	.align		4
        /*0020*/ 	.word	0x00000000
	.align		4
        /*0024*/ 	.word	0xfffffffc


//--------------------- .nv.constant4             --------------------------
	.section	.nv.constant4,"a",@progbits
	.align	8
	.align		8
.nv.constant4:
        /*0000*/ 	.dword	__assertfail
	.align		8
        /*0008*/ 	.dword	__unnamed_1
	.align		8
        /*0010*/ 	.dword	__unnamed_2
	.align		8
        /*0018*/ 	.dword	_ZN40_INTERNAL_e326a239_4_k_cu_36653c95_322704cuda3std3__45__cpo5beginE
	.align		8
        /*0020*/ 	.dword	_ZN40_INTERNAL_e326a239_4_k_cu_36653c95_322704cuda3std3__45__cpo3endE
	.align		8
        /*0028*/ 	.dword	_ZN40_INTERNAL_e326a239_4_k_cu_36653c95_322704cuda3std3__45__cpo6cbeginE
	.align		8
        /*0030*/ 	.dword	_ZN40_INTERNAL_e326a239_4_k_cu_36653c95_322704cuda3std3__45__cpo4cendE
	.align		8
        /*0038*/ 	.dword	_ZN40_INTERNAL_e326a239_4_k_cu_36653c95_322704cuda3std3__442_GLOBAL__N__e326a239_4_k_cu_36653c95_322706ignoreE
	.align		8
        /*0040*/ 	.dword	_ZN40_INTERNAL_e326a239_4_k_cu_36653c95_322704cuda3std3__419piecewise_constructE
	.align		8
        /*0048*/ 	.dword	_ZN40_INTERNAL_e326a239_4_k_cu_36653c95_322704cuda3std3__48in_placeE
	.align		8
        /*0050*/ 	.dword	_ZN40_INTERNAL_e326a239_4_k_cu_36653c95_322704cuda3std6ranges3__45__cpo4swapE
	.align		8
        /*0058*/ 	.dword	_ZN40_INTERNAL_e326a239_4_k_cu_36653c95_322704cuda3std6ranges3__45__cpo9iter_moveE
	.align		8
        /*0060*/ 	.dword	_ZN40_INTERNAL_e326a239_4_k_cu_36653c95_322704cute7productE
	.align		8
        /*0068*/ 	.dword	_ZN40_INTERNAL_e326a239_4_k_cu_36653c95_322704cute1_E
	.align		8
        /*0070*/ 	.dword	$str$25
	.align		8
        /*0078*/ 	.dword	$str$26
	.align		8
        /*0080*/ 	.dword	$str$27
	.align		8
        /*0088*/ 	.dword	$str$28


//--------------------- .text._ZN7cutlass13device_kernelINS_4gemm6kernel13GemmUniversalIN4cute5tupleIJiiiiEEENS1_10collective13CollectiveMmaINS1_35MainloopSm100TmaUmmaWarpSpecializedILi2ELi2ELi4ENS5_IJNS4_1CILi1EEESB_SB_EEEEENS5_IJNSA_ILi64EEENSA_ILi256EEENSA_ILi32EEEEEEfNS5_IJlSB_lEEEfSI_NS4_8TiledMMAINS4_8MMA_AtomIJNS4_17SM100_MMA_TF32_SSINS_10tfloat32_tESM_fLi64ELi256ELNS4_4UMMA5MajorE0ELSO_0ELNSN_7ScaleInE0ELSP_0EEEEEENS4_6LayoutISC_NS5_IJNSA_ILi0EEEST_ST_EEEEENS5_IJNS4_10UnderscoreESW_SW_EEEEENS4_13SM90_TMA_LOADENS4_14ComposedLayoutINS4_7SwizzleILi3ELi4ELi3EEENS4_18smem_ptr_flag_bitsILi32EEENSS_INS5_IJNSA_ILi8EEESG_EEENS5_IJSG_SB_EEEEEEEvNS4_8identityESZ_S19_vS1A_EENS_8epilogue10collective18CollectiveEpilogueINS1C_23Sm100TmaWarpSpecializedILi4ELi2ELi16ELb1ELb0EEEJSH_NS5_IJNSS_ISE_SB_EENSS_ISG_SB_EEEEEfSI_fSI_NS1C_6fusion15FusionCallbacksIS1G_NS1K_17LinearCombinationIffffLNS_15FloatRoundStyleE2EEESH_S1J_JEEENS4_5SM1004TMEM4LOAD26SM100_TMEM_LOAD_16dp128b8xESZ_S19_NS4_17SM75_U32x4_LDSM_NENS4_14SM90_TMA_STOREES19_NS4_17SM90_U32x4_STSM_NENS4_39AutoVectorizingCopyWithAssumedAlignmentILi128EEEEEEvvEEEEvNT_6ParamsE --------------------------
	.section	.text._ZN7cutlass13device_kernelINS_4gemm6kernel13GemmUniversalIN4cute5tupleIJiiiiEEENS1_10collective13CollectiveMmaINS1_35MainloopSm100TmaUmmaWarpSpecializedILi2ELi2ELi4ENS5_IJNS4_1CILi1EEESB_SB_EEEEENS5_IJNSA_ILi64EEENSA_ILi256EEENSA_ILi32EEEEEEfNS5_IJlSB_lEEEfSI_NS4_8TiledMMAINS4_8MMA_AtomIJNS4_17SM100_MMA_TF32_SSINS_10tfloat32_tESM_fLi64ELi256ELNS4_4UMMA5MajorE0ELSO_0ELNSN_7ScaleInE0ELSP_0EEEEEENS4_6LayoutISC_NS5_IJNSA_ILi0EEEST_ST_EEEEENS5_IJNS4_10UnderscoreESW_SW_EEEEENS4_13SM90_TMA_LOADENS4_14ComposedLayoutINS4_7SwizzleILi3ELi4ELi3EEENS4_18smem_ptr_flag_bitsILi32EEENSS_INS5_IJNSA_ILi8EEESG_EEENS5_IJSG_SB_EEEEEEEvNS4_8identityESZ_S19_vS1A_EENS_8epilogue10collective18CollectiveEpilogueINS1C_23Sm100TmaWarpSpecializedILi4ELi2ELi16ELb1ELb0EEEJSH_NS5_IJNSS_ISE_SB_EENSS_ISG_SB_EEEEEfSI_fSI_NS1C_6fusion15FusionCallbacksIS1G_NS1K_17LinearCombinationIffffLNS_15FloatRoundStyleE2EEESH_S1J_JEEENS4_5SM1004TMEM4LOAD26SM100_TMEM_LOAD_16dp128b8xESZ_S19_NS4_17SM75_U32x4_LDSM_NENS4_14SM90_TMA_STOREES19_NS4_17SM90_U32x4_STSM_NENS4_39AutoVectorizingCopyWithAssumedAlignmentILi128EEEEEEvvEEEEvNT_6ParamsE,"ax",@progbits
	.align	128
.text._ZN7cutlass13device_kernelINS_4gemm6kernel13GemmUniversalIN4cute5tupleIJiiiiEEENS1_10collective13CollectiveMmaINS1_35MainloopSm100TmaUmmaWarpSpecializedILi2ELi2ELi4ENS5_IJNS4_1CILi1EEESB_SB_EEEEENS5_IJNSA_ILi64EEENSA_ILi256EEENSA_ILi32EEEEEEfNS5_IJlSB_lEEEfSI_NS4_8TiledMMAINS4_8MMA_AtomIJNS4_17SM100_MMA_TF32_SSINS_10tfloat32_tESM_fLi64ELi256ELNS4_4UMMA5MajorE0ELSO_0ELNSN_7ScaleInE0ELSP_0EEEEEENS4_6LayoutISC_NS5_IJNSA_ILi0EEEST_ST_EEEEENS5_IJNS4_10UnderscoreESW_SW_EEEEENS4_13SM90_TMA_LOADENS4_14ComposedLayoutINS4_7SwizzleILi3ELi4ELi3EEENS4_18smem_ptr_flag_bitsILi32EEENSS_INS5_IJNSA_ILi8EEESG_EEENS5_IJSG_SB_EEEEEEEvNS4_8identityESZ_S19_vS1A_EENS_8epilogue10collective18CollectiveEpilogueINS1C_23Sm100TmaWarpSpecializedILi4ELi2ELi16ELb1ELb0EEEJSH_NS5_IJNSS_ISE_SB_EENSS_ISG_SB_EEEEEfSI_fSI_NS1C_6fusion15FusionCallbacksIS1G_NS1K_17LinearCombinationIffffLNS_15FloatRoundStyleE2EEESH_S1J_JEEENS4_5SM1004TMEM4LOAD26SM100_TMEM_LOAD_16dp128b8xESZ_S19_NS4_17SM75_U32x4_LDSM_NENS4_14SM90_TMA_STOREES19_NS4_17SM90_U32x4_STSM_NENS4_39AutoVectorizingCopyWithAssumedAlignmentILi128EEEEEEvvEEEEvNT_6ParamsE:
        .type           _ZN7cutlass13device_kernelINS_4gemm6kernel13GemmUniversalIN4cute5tupleIJiiiiEEENS1_10collective13CollectiveMmaINS1_35MainloopSm100TmaUmmaWarpSpecializedILi2ELi2ELi4ENS5_IJNS4_1CILi1EEESB_SB_EEEEENS5_IJNSA_ILi64EEENSA_ILi256EEENSA_ILi32EEEEEEfNS5_IJlSB_lEEEfSI_NS4_8TiledMMAINS4_8MMA_AtomIJNS4_17SM100_MMA_TF32_SSINS_10tfloat32_tESM_fLi64ELi256ELNS4_4UMMA5MajorE0ELSO_0ELNSN_7ScaleInE0ELSP_0EEEEEENS4_6LayoutISC_NS5_IJNSA_ILi0EEEST_ST_EEEEENS5_IJNS4_10UnderscoreESW_SW_EEEEENS4_13SM90_TMA_LOADENS4_14ComposedLayoutINS4_7SwizzleILi3ELi4ELi3EEENS4_18smem_ptr_flag_bitsILi32EEENSS_INS5_IJNSA_ILi8EEESG_EEENS5_IJSG_SB_EEEEEEEvNS4_8identityESZ_S19_vS1A_EENS_8epilogue10collective18CollectiveEpilogueINS1C_23Sm100TmaWarpSpecializedILi4ELi2ELi16ELb1ELb0EEEJSH_NS5_IJNSS_ISE_SB_EENSS_ISG_SB_EEEEEfSI_fSI_NS1C_6fusion15FusionCallbacksIS1G_NS1K_17LinearCombinationIffffLNS_15FloatRoundStyleE2EEESH_S1J_JEEENS4_5SM1004TMEM4LOAD26SM100_TMEM_LOAD_16dp128b8xESZ_S19_NS4_17SM75_U32x4_LDSM_NENS4_14SM90_TMA_STOREES19_NS4_17SM90_U32x4_STSM_NENS4_39AutoVectorizingCopyWithAssumedAlignmentILi128EEEEEEvvEEEEvNT_6ParamsE,@function
        .size           _ZN7cutlass13device_kernelINS_4gemm6kernel13GemmUniversalIN4cute5tupleIJiiiiEEENS1_10collective13CollectiveMmaINS1_35MainloopSm100TmaUmmaWarpSpecializedILi2ELi2ELi4ENS5_IJNS4_1CILi1EEESB_SB_EEEEENS5_IJNSA_ILi64EEENSA_ILi256EEENSA_ILi32EEEEEEfNS5_IJlSB_lEEEfSI_NS4_8TiledMMAINS4_8MMA_AtomIJNS4_17SM100_MMA_TF32_SSINS_10tfloat32_tESM_fLi64ELi256ELNS4_4UMMA5MajorE0ELSO_0ELNSN_7ScaleInE0ELSP_0EEEEEENS4_6LayoutISC_NS5_IJNSA_ILi0EEEST_ST_EEEEENS5_IJNS4_10UnderscoreESW_SW_EEEEENS4_13SM90_TMA_LOADENS4_14ComposedLayoutINS4_7SwizzleILi3ELi4ELi3EEENS4_18smem_ptr_flag_bitsILi32EEENSS_INS5_IJNSA_ILi8EEESG_EEENS5_IJSG_SB_EEEEEEEvNS4_8identityESZ_S19_vS1A_EENS_8epilogue10collective18CollectiveEpilogueINS1C_23Sm100TmaWarpSpecializedILi4ELi2ELi16ELb1ELb0EEEJSH_NS5_IJNSS_ISE_SB_EENSS_ISG_SB_EEEEEfSI_fSI_NS1C_6fusion15FusionCallbacksIS1G_NS1K_17LinearCombinationIffffLNS_15FloatRoundStyleE2EEESH_S1J_JEEENS4_5SM1004TMEM4LOAD26SM100_TMEM_LOAD_16dp128b8xESZ_S19_NS4_17SM75_U32x4_LDSM_NENS4_14SM90_TMA_STOREES19_NS4_17SM90_U32x4_STSM_NENS4_39AutoVectorizingCopyWithAssumedAlignmentILi128EEEEEEvvEEEEvNT_6ParamsE,(.L_x_214 - _ZN7cutlass13device_kernelINS_4gemm6kernel13GemmUniversalIN4cute5tupleIJiiiiEEENS1_10collective13CollectiveMmaINS1_35MainloopSm100TmaUmmaWarpSpecializedILi2ELi2ELi4ENS5_IJNS4_1CILi1EEESB_SB_EEEEENS5_IJNSA_ILi64EEENSA_ILi256EEENSA_ILi32EEEEEEfNS5_IJlSB_lEEEfSI_NS4_8TiledMMAINS4_8MMA_AtomIJNS4_17SM100_MMA_TF32_SSINS_10tfloat32_tESM_fLi64ELi256ELNS4_4UMMA5MajorE0ELSO_0ELNSN_7ScaleInE0ELSP_0EEEEEENS4_6LayoutISC_NS5_IJNSA_ILi0EEEST_ST_EEEEENS5_IJNS4_10UnderscoreESW_SW_EEEEENS4_13SM90_TMA_LOADENS4_14ComposedLayoutINS4_7SwizzleILi3ELi4ELi3EEENS4_18smem_ptr_flag_bitsILi32EEENSS_INS5_IJNSA_ILi8EEESG_EEENS5_IJSG_SB_EEEEEEEvNS4_8identityESZ_S19_vS1A_EENS_8epilogue10collective18CollectiveEpilogueINS1C_23Sm100TmaWarpSpecializedILi4ELi2ELi16ELb1ELb0EEEJSH_NS5_IJNSS_ISE_SB_EENSS_ISG_SB_EEEEEfSI_fSI_NS1C_6fusion15FusionCallbacksIS1G_NS1K_17LinearCombinationIffffLNS_15FloatRoundStyleE2EEESH_S1J_JEEENS4_5SM1004TMEM4LOAD26SM100_TMEM_LOAD_16dp128b8xESZ_S19_NS4_17SM75_U32x4_LDSM_NENS4_14SM90_TMA_STOREES19_NS4_17SM90_U32x4_STSM_NENS4_39AutoVectorizingCopyWithAssumedAlignmentILi128EEEEEEvvEEEEvNT_6ParamsE)
        .other          _ZN7cutlass13device_kernelINS_4gemm6kernel13GemmUniversalIN4cute5tupleIJiiiiEEENS1_10collective13CollectiveMmaINS1_35MainloopSm100TmaUmmaWarpSpecializedILi2ELi2ELi4ENS5_IJNS4_1CILi1EEESB_SB_EEEEENS5_IJNSA_ILi64EEENSA_ILi256EEENSA_ILi32EEEEEEfNS5_IJlSB_lEEEfSI_NS4_8TiledMMAINS4_8MMA_AtomIJNS4_17SM100_MMA_TF32_SSINS_10tfloat32_tESM_fLi64ELi256ELNS4_4UMMA5MajorE0ELSO_0ELNSN_7ScaleInE0ELSP_0EEEEEENS4_6LayoutISC_NS5_IJNSA_ILi0EEEST_ST_EEEEENS5_IJNS4_10UnderscoreESW_SW_EEEEENS4_13SM90_TMA_LOADENS4_14ComposedLayoutINS4_7SwizzleILi3ELi4ELi3EEENS4_18smem_ptr_flag_bitsILi32EEENSS_INS5_IJNSA_ILi8EEESG_EEENS5_IJSG_SB_EEEEEEEvNS4_8identityESZ_S19_vS1A_EENS_8epilogue10collective18CollectiveEpilogueINS1C_23Sm100TmaWarpSpecializedILi4ELi2ELi16ELb1ELb0EEEJSH_NS5_IJNSS_ISE_SB_EENSS_ISG_SB_EEEEEfSI_fSI_NS1C_6fusion15FusionCallbacksIS1G_NS1K_17LinearCombinationIffffLNS_15FloatRoundStyleE2EEESH_S1J_JEEENS4_5SM1004TMEM4LOAD26SM100_TMEM_LOAD_16dp128b8xESZ_S19_NS4_17SM75_U32x4_LDSM_NENS4_14SM90_TMA_STOREES19_NS4_17SM90_U32x4_STSM_NENS4_39AutoVectorizingCopyWithAssumedAlignmentILi128EEEEEEvvEEEEvNT_6ParamsE,@"STO_CUDA_ENTRY STV_DEFAULT"
_ZN7cutlass13device_kernelINS_4gemm6kernel13GemmUniversalIN4cute5tupleIJiiiiEEENS1_10collective13CollectiveMmaINS1_35MainloopSm100TmaUmmaWarpSpecializedILi2ELi2ELi4ENS5_IJNS4_1CILi1EEESB_SB_EEEEENS5_IJNSA_ILi64EEENSA_ILi256EEENSA_ILi32EEEEEEfNS5_IJlSB_lEEEfSI_NS4_8TiledMMAINS4_8MMA_AtomIJNS4_17SM100_MMA_TF32_SSINS_10tfloat32_tESM_fLi64ELi256ELNS4_4UMMA5MajorE0ELSO_0ELNSN_7ScaleInE0ELSP_0EEEEEENS4_6LayoutISC_NS5_IJNSA_ILi0EEEST_ST_EEEEENS5_IJNS4_10UnderscoreESW_SW_EEEEENS4_13SM90_TMA_LOADENS4_14ComposedLayoutINS4_7SwizzleILi3ELi4ELi3EEENS4_18smem_ptr_flag_bitsILi32EEENSS_INS5_IJNSA_ILi8EEESG_EEENS5_IJSG_SB_EEEEEEEvNS4_8identityESZ_S19_vS1A_EENS_8epilogue10collective18CollectiveEpilogueINS1C_23Sm100TmaWarpSpecializedILi4ELi2ELi16ELb1ELb0EEEJSH_NS5_IJNSS_ISE_SB_EENSS_ISG_SB_EEEEEfSI_fSI_NS1C_6fusion15FusionCallbacksIS1G_NS1K_17LinearCombinationIffffLNS_15FloatRoundStyleE2EEESH_S1J_JEEENS4_5SM1004TMEM4LOAD26SM100_TMEM_LOAD_16dp128b8xESZ_S19_NS4_17SM75_U32x4_LDSM_NENS4_14SM90_TMA_STOREES19_NS4_17SM90_U32x4_STSM_NENS4_39AutoVectorizingCopyWithAssumedAlignmentILi128EEEEEEvvEEEEvNT_6ParamsE:
[----:B------:R-:W1:Y:S01]  /*0000*/  LDC R1, c[0x0][0x37c] ;  /* 0x0000df00ff017b82 */ /* 0x000e620000000800 */
[----:B------:R-:W2:Y:S01]  /*0010*/  S2R R76, SR_TID.X ;  /* 0x00000000004c7919 */ /* 0x000ea20000002100 */
[----:B------:R-:W3:Y:S01]  /*0020*/  LDCU.64 UR4, c[0x0][0x890] ;  /* 0x00011200ff0477ac */ /* 0x000ee20008000a00 */
[----:B------:R-:W-:Y:S02]  /*0030*/  PRMT R64, RZ, 0x7610, R64 ;  /* 0x00007610ff407816 */ /* 0x000fe40000000040 */
[----:B------:R-:W-:Y:S01]  /*0040*/  ELECT P5, URZ, PT ;  /* 0x0000000000ff782f */ /* 0x000fe200038a0000 */
[----:B------:R-:W4:Y:S01]  /*0050*/  LDCU.64 UR46, c[0x0][0x358] ;  /* 0x00006b00ff2e77ac */ /* 0x000f220008000a00 */
[----:B---3--:R-:W-:-:S04]  /*0060*/  UISETP.NE.U32.AND UP0, UPT, UR4, URZ, UPT ;  /* 0x000000ff0400728c */ /* 0x008fc8000bf05070 */
[----:B------:R-:W-:Y:S01]  /*0070*/  UISETP.NE.AND.EX UP0, UPT, UR5, URZ, UPT, UP0 ;  /* 0x000000ff0500728c */ /* 0x000fe2000bf05300 */
[----:B--2---:R-:W-:-:S05]  /*0080*/  SHF.R.U32.HI R69, RZ, 0x5, R76 ;  /* 0x00000005ff457819 */ /* 0x004fca000001164c */
[----:B------:R-:W2:Y:S02]  /*0090*/  SHFL.IDX PT, R0, R69, RZ, 0x1f ;  /* 0x00001fff45007589 */ /* 0x000ea400000e0000 */
[----:B--2---:R-:W-:Y:S01]  /*00a0*/  R2UR UR8, R0 ;  /* 0x00000000000872ca */ /* 0x004fe200000e0000 */
[----:B-1--4-:R-:W-:-:S14]  /*00b0*/  BRA.U UP0, `(.L_x_0) ;  /* 0x00000001002c7547 */ /* 0x012fdc000b800000 */
[----:B------:R-:W1:Y:S02]  /*00c0*/  LDCU.64 UR6, c[0x0][0x888] ;  /* 0x00011100ff0677ac */ /* 0x000e640008000a00 */
[----:B-1----:R-:W-:-:S04]  /*00d0*/  UISETP.NE.U32.AND UP0, UPT, UR6, URZ, UPT ;  /* 0x000000ff0600728c */ /* 0x002fc8000bf05070 */
[----:B------:R-:W-:-:S09]  /*00e0*/  UISETP.NE.AND.EX UP0, UPT, UR7, URZ, UPT, UP0 ;  /* 0x000000ff0700728c */ /* 0x000fd2000bf05300 */
[----:B------:R-:W-:Y:S05]  /*00f0*/  BRA.U !UP0, `(.L_x_1) ;  /* 0x0000000108107547 */ /* 0x000fea000b800000 */
[----:B------:R-:W1:Y:S02]  /*0100*/  LDC.64 R2, c[0x0][0x888] ;  /* 0x00022200ff027b82 */ /* 0x000e640000000a00 */
[----:B-1----:R1:W5:Y:S01]  /*0110*/  LDG.E R35, desc[UR46][R2.64] ;  /* 0x0000002e02237981 */ /* 0x002362000c1e1900 */
[----:B------:R-:W-:Y:S01]  /*0120*/  HFMA2 R64, -RZ, RZ, 0, 5.9604644775390625e-08 ;  /* 0x00000001ff407431 */ /* 0x000fe200000001ff */
[----:B------:R-:W-:Y:S05]  /*0130*/  BRA `(.L_x_0) ;  /* 0x00000000000c7947 */ /* 0x000fea0003800000 */
.L_x_1:
[----:B------:R-:W1:Y:S01]  /*0140*/  LDCU UR6, c[0x0][0x880] ;  /* 0x00011000ff0677ac */ /* 0x000e620008000800 */
[----:B------:R-:W-:Y:S01]  /*0150*/  HFMA2 R64, -RZ, RZ, 0, 5.9604644775390625e-08 ;  /* 0x00000001ff407431 */ /* 0x000fe200000001ff */
[----:B-1----:R-:W-:-:S07]  /*0160*/  MOV R35, UR6 ;  /* 0x0000000600237c02 */ /* 0x002fce0008000f00 */
.L_x_0:
[----:B------:R-:W2:Y:S02]  /*0170*/  LDCU.64 UR6, c[0x0][0x8b0] ;  /* 0x00011600ff0677ac */ /* 0x000ea40008000a00 */
[----:B--2---:R-:W-:-:S04]  /*0180*/  UISETP.NE.U32.AND UP0, UPT, UR6, URZ, UPT ;  /* 0x000000ff0600728c */ /* 0x004fc8000bf05070 */
[----:B------:R-:W-:-:S09]  /*0190*/  UISETP.NE.AND.EX UP0, UPT, UR7, URZ, UPT, UP0 ;  /* 0x000000ff0700728c */ /* 0x000fd2000bf05300 */
[----:B------:R-:W-:Y:S05]  /*01a0*/  BRA.U UP0, `(.L_x_2) ;  /* 0x0000000100247547 */ /* 0x000fea000b800000 */
[----:B------:R-:W2:Y:S02]  /*01b0*/  LDCU.64 UR6, c[0x0][0x8a8] ;  /* 0x00011500ff0677ac */ /* 0x000ea40008000a00 */
[----:B--2---:R-:W-:-:S04]  /*01c0*/  UISETP.NE.U32.AND UP0, UPT, UR6, URZ, UPT ;  /* 0x000000ff0600728c */ /* 0x004fc8000bf05070 */
[----:B------:R-:W-:-:S09]  /*01d0*/  UISETP.NE.AND.EX UP0, UPT, UR7, URZ, UPT, UP0 ;  /* 0x000000ff0700728c */ /* 0x000fd2000bf05300 */
[----:B------:R-:W-:Y:S05]  /*01e0*/  BRA.U !UP0, `(.L_x_3) ;  /* 0x00000001080c7547 */ /* 0x000fea000b800000 */
[----:B-1----:R-:W1:Y:S02]  /*01f0*/  LDC.64 R2, c[0x0][0x8a8] ;  /* 0x00022a00ff027b82 */ /* 0x002e640000000a00 */
[----:B-1----:R2:W5:Y:S01]  /*0200*/  LDG.E R33, desc[UR46][R2.64] ;  /* 0x0000002e02217981 */ /* 0x002562000c1e1900 */
[----:B------:R-:W-:Y:S05]  /*0210*/  BRA `(.L_x_2) ;  /* 0x0000000000087947 */ /* 0x000fea0003800000 */
.L_x_3:
[----:B------:R-:W2:Y:S02]  /*0220*/  LDCU UR6, c[0x0][0x8a0] ;  /* 0x00011400ff0677ac */ /* 0x000ea40008000800 */
[----:B--2---:R-:W-:Y:S02]  /*0230*/  MOV R33, UR6 ;  /* 0x0000000600217c02 */ /* 0x004fe40008000f00 */
.L_x_2:
[----:B------:R-:W-:Y:S01]  /*0240*/  IMAD.U32 R0, RZ, RZ, UR8 ;  /* 0x00000008ff007e24 */ /* 0x000fe2000f8e00ff */
[----:B------:R-:W-:Y:S04]  /*0250*/  BSSY.RECONVERGENT B0, `(.L_x_4) ;  /* 0x000000c000007945 */ /* 0x000fe80003800200 */
[C---:B------:R-:W-:Y:S02]  /*0260*/  ISETP.NE.OR P1, PT, R0.reuse, 0x1, !P5 ;  /* 0x000000010000780c */ /* 0x040fe40006f25670 */
[----:B------:R-:W-:-:S11]  /*0270*/  ISETP.NE.OR P0, PT, R0, 0x3, !P5 ;  /* 0x000000030000780c */ /* 0x000fd60006f05670 */
[----:B------:R-:W-:Y:S05]  /*0280*/  @P1 BRA `(.L_x_5) ;  /* 0x0000000000201947 */ /* 0x000fea0003800000 */
[----:B------:R-:W3:Y:S02]  /*0290*/  LDCU.64 UR6, c[0x0][0x348] ;  /* 0x00006900ff0677ac */ /* 0x000ee40008000a00 */
[----:B---3--:R-:W-:Y:S02]  /*02a0*/  UIADD3 UR10, UP1, UPT, UR6, 0x80, URZ ;  /* 0x00000080060a7890 */ /* 0x008fe4000ff3e0ff */
[----:B------:R-:W-:Y:S02]  /*02b0*/  UIADD3 UR6, UP0, UPT, UR6, 0x180, URZ ;  /* 0x0000018006067890 */ /* 0x000fe4000ff1e0ff */
[----:B------:R-:W-:Y:S02]  /*02c0*/  UIADD3.X UR11, UPT, UPT, URZ, UR7, URZ, UP1, !UPT ;  /* 0x00000007ff0b7290 */ /* 0x000fe40008ffe4ff */
[----:B------:R-:W-:-:S07]  /*02d0*/  UIADD3.X UR7, UPT, UPT, URZ, UR7, URZ, UP0, !UPT ;  /* 0x00000007ff077290 */ /* 0x000fce00087fe4ff */
[----:B------:R3:W-:Y:S02]  /*02e0*/  UTMACCTL.PF [UR10] ;  /* 0x000000000a0079b9 */ /* 0x0007e40008040000 */
[----:B------:R3:W-:Y:S02]  /*02f0*/  UTMACCTL.PF [UR6] ;  /* 0x00000000060079b9 */ /* 0x0007e40008040000 */
[----:B---3--:R-:W-:Y:S01]  /*0300*/  NOP ;  /* 0x0000000000007918 */ /* 0x008fe20000000000 */
.L_x_5:
[----:B------:R-:W-:Y:S05]  /*0310*/  BSYNC.RECONVERGENT B0 ;  /* 0x0000000000007941 */ /* 0x000fea0003800200 */
.L_x_4:
[----:B------:R-:W-:Y:S04]  /*0320*/  BSSY.RECONVERGENT B0, `(.L_x_6) ;  /* 0x000000a000007945 */ /* 0x000fe80003800200 */
        /* <DEDUP_REMOVED lines=9> */
.L_x_7:
[----:B------:R-:W-:Y:S05]  /*03c0*/  BSYNC.RECONVERGENT B0 ;  /* 0x0000000000007941 */ /* 0x000fea0003800200 */
.L_x_6:
[----:B------:R-:W3:Y:S01]  /*03d0*/  LDCU.64 UR6, c[0x0][0x888] ;  /* 0x00011100ff0677ac */ /* 0x000ee20008000a00 */
[----:B------:R-:W-:Y:S02]  /*03e0*/  UISETP.EQ.U32.AND UP1, UPT, UR4, URZ, UPT ;  /* 0x000000ff0400728c */ /* 0x000fe4000bf22070 */
[----:B------:R-:W-:Y:S02]  /*03f0*/  UPLOP3.LUT UP2, UPT, UPT, UPT, UPT, 0x80, 0x8 ;  /* 0x000000000008789c */ /* 0x000fe40003f4f070 */
[----:B---3--:R-:W-:-:S04]  /*0400*/  UISETP.NE.U32.AND UP0, UPT, UR6, URZ, UPT ;  /* 0x000000ff0600728c */ /* 0x008fc8000bf05070 */
[----:B------:R-:W-:-:S04]  /*0410*/  UISETP.NE.AND.EX UP0, UPT, UR7, URZ, UPT, UP0 ;  /* 0x000000ff0700728c */ /* 0x000fc8000bf05300 */
[----:B------:R-:W-:-:S04]  /*0420*/  UISETP.EQ.OR.EX UP3, UPT, UR5, URZ, !UP0, UP1 ;  /* 0x000000ff0500728c */ /* 0x000fc8000c762710 */
[----:B------:R-:W-:-:S05]  /*0430*/  UP2UR UR50, UPR, URZ, 0x8 ;  /* 0x00000008ff327883 */ /* 0x000fca0008000000 */
[----:B------:R-:W-:Y:S07]  /*0440*/  BRA.U !UP3, `(.L_x_8) ;  /* 0x000000010b207547 */ /* 0x000fee000b800000 */
[----:B------:R-:W-:Y:S01]  /*0450*/  UISETP.NE.U32.AND UP2, UPT, UR4, URZ, UPT ;  /* 0x000000ff0400728c */ /* 0x000fe2000bf45070 */
[----:B-----5:R-:W-:Y:S01]  /*0460*/  FSETP.NEU.AND P0, PT, R35, RZ, PT ;  /* 0x000000ff2300720b */ /* 0x020fe20003f0d000 */
[----:B------:R-:W-:Y:S02]  /*0470*/  USEL UR4, URZ, 0xffffffff, UP0 ;  /* 0xffffffffff047887 */ /* 0x000fe40008000000 */
[----:B------:R-:W-:-:S10]  /*0480*/  UISETP.NE.AND.EX UP2, UPT, UR5, URZ, UPT, UP2 ;  /* 0x000000ff0500728c */ /* 0x000fd4000bf45320 */
[----:B------:R-:W-:Y:S01]  /*0490*/  VOTEU.ANY UP1, P0 ;  /* 0x0000000000ff7886 */ /* 0x000fe20000020100 */
[----:B------:R-:W-:-:S04]  /*04a0*/  @!UP2 USEL UR4, URZ, 0xffffffff, UP1 ;  /* 0xffffffffff04a887 */ /* 0x000fc80008800000 */
[----:B------:R-:W-:-:S04]  /*04b0*/  ULOP3.LUT UR4, UR4, 0x1, URZ, 0xc0, !UPT ;  /* 0x0000000104047892 */ /* 0x000fc8000f8ec0ff */
[----:B------:R-:W-:-:S11]  /*04c0*/  UISETP.NE.U32.AND UP2, UPT, UR4, 0x1, UPT ;  /* 0x000000010400788c */ /* 0x000fd6000bf45070 */
.L_x_8:
[----:B-12---:R-:W1:Y:S01]  /*04d0*/  SHFL.IDX PT, R2, R69, RZ, 0x1f ;  /* 0x00001fff45027589 */ /* 0x006e6200000e0000 */
[----:B------:R-:W-:-:S04]  /*04e0*/  UISETP.NE.AND UP1, UPT, UR8, 0x2, UPT ;  /* 0x000000020800788c */ /* 0x000fc8000bf25270 */
[----:B------:R-:W-:Y:S01]  /*04f0*/  USEL UR6, URZ, 0x1, UP1 ;  /* 0x00000001ff067887 */ /* 0x000fe20008800000 */
[----:B-1----:R-:W-:-:S13]  /*0500*/  ISETP.NE.AND P0, PT, R2, RZ, PT ;  /* 0x000000ff0200720c */ /* 0x002fda0003f05270 */
[----:B------:R-:W-:Y:S05]  /*0510*/  @P0 BRA `(.L_x_9) ;  /* 0x0000000000380947 */ /* 0x000fea0003800000 */
[----:B------:R-:W1:Y:S01]  /*0520*/  S2UR UR5, SR_CgaCtaId ;  /* 0x00000000000579c3 */ /* 0x000e620000008800 */
[----:B------:R-:W-:Y:S01]  /*0530*/  UMOV UR7, 0x400 ;  /* 0x0000040000077882 */ /* 0x000fe20000000000 */
[----:B------:R-:W-:Y:S01]  /*0540*/  UMOV UR4, 0x1 ;  /* 0x0000000100047882 */ /* 0x000fe20000000000 */
[----:B------:R-:W-:Y:S01]  /*0550*/  ELECT P0, URZ, PT ;  /* 0x0000000000ff782f */ /* 0x000fe20003800000 */
[----:B------:R-:W-:-:S04]  /*0560*/  UIADD3 UR10, UPT, UPT, -UR4, 0x100000, URZ ;  /* 0x00100000040a7890 */ /* 0x000fc8000fffe1ff */
[----:B------:R-:W-:Y:S02]  /*0570*/  USHF.L.U32 UR11, UR10, 0xb, URZ ;  /* 0x0000000b0a0b7899 */ /* 0x000fe400080006ff */
[----:B------:R-:W-:Y:S02]  /*0580*/  USHF.L.U32 UR10, UR10, 0x1, URZ ;  /* 0x000000010a0a7899 */ /* 0x000fe400080006ff */
[----:B-1----:R-:W-:Y:S01]  /*0590*/  ULEA UR5, UR5, UR7, 0x18 ;  /* 0x0000000705057291 */ /* 0x002fe2000f8ec0ff */
[----:B------:R-:W1:Y:S11]  /*05a0*/  FENCE.VIEW.ASYNC.S ;  /* 0x00000000000073c6 */ /* 0x000e760000000000 */
[----:B-1----:R1:W2:Y:S01]  /*05b0*/  SYNCS.EXCH.64 URZ, [UR5], UR10 ;  /* 0x0000000a05ff75b2 */ /* 0x0022a20008000100 */
[----:B------:R1:W3:Y:S01]  /*05c0*/  SYNCS.EXCH.64 URZ, [UR5+0x10], UR10 ;  /* 0x0000100a05ff75b2 */ /* 0x0002e20008000100 */
[----:B------:R1:W4:Y:S01]  /*05d0*/  SYNCS.EXCH.64 URZ, [UR5+0x8], UR10 ;  /* 0x0000080a05ff75b2 */ /* 0x0003220008000100 */
[----:B------:R1:W1:Y:S01]  /*05e0*/  SYNCS.EXCH.64 URZ, [UR5+0x18], UR10 ;  /* 0x0000180a05ff75b2 */ /* 0x0002620008000100 */
[----:B------:R-:W-:Y:S01]  /*05f0*/  NOP ;  /* 0x0000000000007918 */ /* 0x000fe20000000000 */
.L_x_9:
[----:B------:R-:W2:Y:S01]  /*0600*/  SHFL.IDX PT, R2, R69, RZ, 0x1f ;  /* 0x00001fff45027589 */ /* 0x000ea200000e0000 */
[----:B------:R-:W-:Y:S01]  /*0610*/  NOP ;  /* 0x0000000000007918 */ /* 0x000fe20000000000 */
[----:B--2---:R-:W-:-:S13]  /*0620*/  ISETP.NE.AND P0, PT, R2, 0x1, PT ;  /* 0x000000010200780c */ /* 0x004fda0003f05270 */
[----:B------:R-:W-:Y:S05]  /*0630*/  @P0 BRA `(.L_x_10) ;  /* 0x0000000000580947 */ /* 0x000fea0003800000 */
[----:B------:R-:W2:Y:S01]  /*0640*/  S2UR UR7, SR_CgaCtaId ;  /* 0x00000000000779c3 */ /* 0x000ea20000008800 */
[----:B------:R-:W-:Y:S01]  /*0650*/  UMOV UR9, 0x400 ;  /* 0x0000040000097882 */ /* 0x000fe20000000000 */
[----:B-1----:R-:W-:Y:S01]  /*0660*/  UMOV UR5, 0x20 ;  /* 0x0000002000057882 */ /* 0x002fe20000000000 */
[----:B------:R-:W-:Y:S01]  /*0670*/  UMOV UR4, 0x80 ;  /* 0x0000008000047882 */ /* 0x000fe20000000000 */
[----:B------:R-:W-:-:S04]  /*0680*/  UIADD3 UR10, UPT, UPT, -UR5, 0x100000, URZ ;  /* 0x00100000050a7890 */ /* 0x000fc8000fffe1ff */
[----:B------:R-:W-:Y:S02]  /*0690*/  USHF.L.U32 UR11, UR10, 0xb, URZ ;  /* 0x0000000b0a0b7899 */ /* 0x000fe400080006ff */
[----:B------:R-:W-:Y:S02]  /*06a0*/  USHF.L.U32 UR10, UR10, 0x1, URZ ;  /* 0x000000010a0a7899 */ /* 0x000fe400080006ff */
[----:B------:R-:W-:-:S04]  /*06b0*/  UIADD3 UR4, UPT, UPT, -UR4, 0x100000, URZ ;  /* 0x0010000004047890 */ /* 0x000fc8000fffe1ff */
[----:B------:R-:W-:Y:S02]  /*06c0*/  USHF.L.U32 UR5, UR4, 0xb, URZ ;  /* 0x0000000b04057899 */ /* 0x000fe400080006ff */
[----:B------:R-:W-:Y:S01]  /*06d0*/  USHF.L.U32 UR4, UR4, 0x1, URZ ;  /* 0x0000000104047899 */ /* 0x000fe200080006ff */
[----:B------:R-:W-:Y:S01]  /*06e0*/  ELECT P0, URZ, PT ;  /* 0x0000000000ff782f */ /* 0x000fe20003800000 */
[----:B--2---:R-:W-:Y:S01]  /*06f0*/  ULEA UR7, UR7, UR9, 0x18 ;  /* 0x0000000907077291 */ /* 0x004fe2000f8ec0ff */
[----:B------:R-:W1:Y:S11]  /*0700*/  FENCE.VIEW.ASYNC.S ;  /* 0x00000000000073c6 */ /* 0x000e760000000000 */
[----:B-1----:R2:W1:Y:S01]  /*0710*/  SYNCS.EXCH.64 URZ, [UR7+0x20], UR10 ;  /* 0x0000200a07ff75b2 */ /* 0x0024620008000100 */
[----:B------:R2:W1:Y:S01]  /*0720*/  SYNCS.EXCH.64 URZ, [UR7+0x40], UR4 ;  /* 0x0000400407ff75b2 */ /* 0x0004620008000100 */
[----:B------:R2:W1:Y:S01]  /*0730*/  SYNCS.EXCH.64 URZ, [UR7+0x28], UR10 ;  /* 0x0000280a07ff75b2 */ /* 0x0004620008000100 */
[----:B------:R2:W1:Y:S01]  /*0740*/  SYNCS.EXCH.64 URZ, [UR7+0x48], UR4 ;  /* 0x0000480407ff75b2 */ /* 0x0004620008000100 */
[----:B------:R2:W1:Y:S01]  /*0750*/  SYNCS.EXCH.64 URZ, [UR7+0x30], UR10 ;  /* 0x0000300a07ff75b2 */ /* 0x0004620008000100 */
[----:B------:R2:W1:Y:S01]  /*0760*/  SYNCS.EXCH.64 URZ, [UR7+0x50], UR4 ;  /* 0x0000500407ff75b2 */ /* 0x0004620008000100 */
[----:B------:R2:W1:Y:S01]  /*0770*/  SYNCS.EXCH.64 URZ, [UR7+0x38], UR10 ;  /* 0x0000380a07ff75b2 */ /* 0x0004620008000100 */
[----:B------:R2:W1:Y:S02]  /*0780*/  SYNCS.EXCH.64 URZ, [UR7+0x58], UR4 ;  /* 0x0000580407ff75b2 */ /* 0x0004640008000100 */
[----:B--2---:R-:W-:Y:S01]  /*0790*/  NOP ;  /* 0x0000000000007918 */ /* 0x004fe20000000000 */
.L_x_10:
[----:B------:R-:W2:Y:S01]  /*07a0*/  SHFL.IDX PT, R2, R69, RZ, 0x1f ;  /* 0x00001fff45027589 */ /* 0x000ea200000e0000 */
[----:B------:R-:W-:Y:S01]  /*07b0*/  NOP ;  /* 0x0000000000007918 */ /* 0x000fe20000000000 */
[----:B--2---:R-:W-:-:S13]  /*07c0*/  ISETP.NE.AND P0, PT, R2, 0x3, PT ;  /* 0x000000030200780c */ /* 0x004fda0003f05270 */
[----:B------:R-:W-:Y:S05]  /*07d0*/  @P0 BRA `(.L_x_11) ;  /* 0x0000000000300947 */ /* 0x000fea0003800000 */
[----:B-1----:R-:W1:Y:S01]  /*07e0*/  S2UR UR5, SR_CgaCtaId ;  /* 0x00000000000579c3 */ /* 0x002e620000008800 */
        /* <DEDUP_REMOVED lines=8> */
[----:B-1----:R2:W1:Y:S01]  /*0870*/  SYNCS.EXCH.64 URZ, [UR5+0x60], UR10 ;  /* 0x0000600a05ff75b2 */ /* 0x0024620008000100 */
[----:B------:R2:W1:Y:S02]  /*0880*/  SYNCS.EXCH.64 URZ, [UR5+0x68], UR10 ;  /* 0x0000680a05ff75b2 */ /* 0x0004640008000100 */
[----:B--2---:R-:W-:Y:S01]  /*0890*/  NOP ;  /* 0x0000000000007918 */ /* 0x004fe20000000000 */
.L_x_11:
[----:B------:R-:W2:Y:S01]  /*08a0*/  SHFL.IDX PT, R2, R69, RZ, 0x1f ;  /* 0x00001fff45027589 */ /* 0x000ea200000e0000 */
[----:B------:R-:W-:Y:S01]  /*08b0*/  NOP ;  /* 0x0000000000007918 */ /* 0x000fe20000000000 */
[----:B--2---:R-:W-:-:S13]  /*08c0*/  ISETP.NE.AND P0, PT, R2, 0x4, PT ;  /* 0x000000040200780c */ /* 0x004fda0003f05270 */
[----:B------:R-:W-:Y:S05]  /*08d0*/  @P0 BRA `(.L_x_12) ;  /* 0x00000000004c0947 */ /* 0x000fea0003800000 */
[----:B-1----:R-:W1:Y:S01]  /*08e0*/  S2UR UR5, SR_CgaCtaId ;  /* 0x00000000000579c3 */ /* 0x002e620000008800 */
[----:B------:R-:W-:Y:S01]  /*08f0*/  UMOV UR9, 0x100 ;  /* 0x0000010000097882 */ /* 0x000fe20000000000 */
[----:B------:R-:W-:Y:S01]  /*0900*/  UMOV UR7, 0x400 ;  /* 0x0000040000077882 */ /* 0x000fe20000000000 */
[----:B------:R-:W-:Y:S01]  /*0910*/  USEL UR9, UR9, 0xe0, UP2 ;  /* 0x000000e009097887 */ /* 0x000fe20009000000 */
[----:B------:R-:W-:Y:S01]  /*0920*/  UMOV UR4, 0x1 ;  /* 0x0000000100047882 */ /* 0x000fe20000000000 */
[----:B------:R-:W-:Y:S01]  /*0930*/  ELECT P0, URZ, PT ;  /* 0x0000000000ff782f */ /* 0x000fe20003800000 */
[----:B------:R-:W-:-:S04]  /*0940*/  UIADD3 UR10, UPT, UPT, -UR4, 0x100000, URZ ;  /* 0x00100000040a7890 */ /* 0x000fc8000fffe1ff */
[----:B------:R-:W-:Y:S02]  /*0950*/  USHF.L.U32 UR11, UR10, 0xb, URZ ;  /* 0x0000000b0a0b7899 */ /* 0x000fe400080006ff */
[----:B------:R-:W-:Y:S02]  /*0960*/  USHF.L.U32 UR10, UR10, 0x1, URZ ;  /* 0x000000010a0a7899 */ /* 0x000fe400080006ff */
[----:B------:R-:W-:-:S04]  /*0970*/  UIADD3 UR12, UPT, UPT, -UR9, 0x100000, URZ ;  /* 0x00100000090c7890 */ /* 0x000fc8000fffe1ff */
[----:B------:R-:W-:Y:S02]  /*0980*/  USHF.L.U32 UR13, UR12, 0xb, URZ ;  /* 0x0000000b0c0d7899 */ /* 0x000fe400080006ff */
[----:B------:R-:W-:Y:S02]  /*0990*/  USHF.L.U32 UR12, UR12, 0x1, URZ ;  /* 0x000000010c0c7899 */ /* 0x000fe400080006ff */
[----:B-1----:R-:W-:Y:S01]  /*09a0*/  ULEA UR5, UR5, UR7, 0x18 ;  /* 0x0000000705057291 */ /* 0x002fe2000f8ec0ff */
[----:B------:R-:W1:Y:S11]  /*09b0*/  FENCE.VIEW.ASYNC.S ;  /* 0x00000000000073c6 */ /* 0x000e760000000000 */
[----:B-1----:R2:W1:Y:S01]  /*09c0*/  SYNCS.EXCH.64 URZ, [UR5+0x70], UR10 ;  /* 0x0000700a05ff75b2 */ /* 0x0024620008000100 */
[----:B------:R2:W1:Y:S01]  /*09d0*/  SYNCS.EXCH.64 URZ, [UR5+0x80], UR12 ;  /* 0x0000800c05ff75b2 */ /* 0x0004620008000100 */
[----:B------:R2:W1:Y:S01]  /*09e0*/  SYNCS.EXCH.64 URZ, [UR5+0x78], UR10 ;  /* 0x0000780a05ff75b2 */ /* 0x0004620008000100 */
[----:B------:R2:W1:Y:S02]  /*09f0*/  SYNCS.EXCH.64 URZ, [UR5+0x88], UR12 ;  /* 0x0000880c05ff75b2 */ /* 0x0004640008000100 */
[----:B--2---:R-:W-:Y:S01]  /*0a00*/  NOP ;  /* 0x0000000000007918 */ /* 0x004fe20000000000 */
.L_x_12:
        /* <DEDUP_REMOVED lines=26> */
.L_x_13:
        /* <DEDUP_REMOVED lines=18> */
.L_x_14:
[----:B-1----:R-:W1:Y:S01]  /*0cd0*/  S2UR UR5, SR_CTAID.X ;  /* 0x00000000000579c3 */ /* 0x002e620000002500 */
[----:B------:R-:W-:-:S05]  /*0ce0*/  CS2R.32 R63, SR_CgaSize ;  /* 0x00000000003f7805 */ /* 0x000fca0000008a00 */
[----:B------:R-:W-:-:S05]  /*0cf0*/  IMAD R63, R63, -0xa0, RZ ;  /* 0xffffff603f3f7824 */ /* 0x000fca00078e02ff */
[----:B------:R-:W-:-:S14]  /*0d00*/  R2UR UR9, R63 ;  /* 0x000000003f0972ca */ /* 0x000fdc00000e0000 */
[----:B------:R-:W2:Y:S01]  /*0d10*/  LDCU UR9, c[0x0][UR9+0x2b0] ;  /* 0x00005600090977ac */ /* 0x000ea20008000800 */
[----:B------:R-:W-:Y:S01]  /*0d20*/  NOP ;  /* 0x0000000000007918 */ /* 0x000fe20000000000 */
[----:B------:R-:W-:-:S05]  /*0d30*/  CS2R.32 R63, SR_CgaSize ;  /* 0x00000000003f7805 */ /* 0x000fca0000008a00 */
[----:B------:R-:W-:-:S05]  /*0d40*/  IMAD R63, R63, -0xa0, RZ ;  /* 0xffffff603f3f7824 */ /* 0x000fca00078e02ff */
[----:B------:R-:W-:-:S14]  /*0d50*/  R2UR UR7, R63 ;  /* 0x000000003f0772ca */ /* 0x000fdc00000e0000 */
[----:B------:R-:W3:Y:S01]  /*0d60*/  LDCU UR7, c[0x0][UR7+0x2b4] ;  /* 0x00005680070777ac */ /* 0x000ee20008000800 */
[----:B------:R-:W4:Y:S08]  /*0d70*/  S2UR UR4, SR_CTAID.Y ;  /* 0x00000000000479c3 */ /* 0x000f300000002600 */
[----:B------:R-:W3:Y:S01]  /*0d80*/  LDC R10, c[0x0][0xb24] ;  /* 0x0002c900ff0a7b82 */ /* 0x000ee20000000800 */
[----:B-1----:R-:W-:-:S02]  /*0d90*/  I2FP.F32.U32 R63, UR5 ;  /* 0x00000005003f7c45 */ /* 0x002fc40008201000 */
[----:B------:R-:W-:-:S05]  /*0da0*/  CS2R.32 R3, SR_CgaSize ;  /* 0x0000000000037805 */ /* 0x000fca0000008a00 */
[----:B------:R-:W-:-:S06]  /*0db0*/  IMAD R3, R3, -0xa0, RZ ;  /* 0xffffff6003037824 */ /* 0x000fcc00078e02ff */
[----:B------:R-:W1:Y:S01]  /*0dc0*/  LDC R3, c[0x0][R3+0x2a0] ;  /* 0x0000a80003037b82 */ /* 0x000e620000000800 */
[----:B------:R-:W-:Y:S01]  /*0dd0*/  MOV R15, UR5 ;  /* 0x00000005000f7c02 */ /* 0x000fe20008000f00 */
[----:B--2---:R-:W-:Y:S01]  /*0de0*/  FMUL R63, R63, UR9 ;  /* 0x000000093f3f7c20 */ /* 0x004fe20008400000 */
[----:B----4-:R-:W-:Y:S02]  /*0df0*/  I2FP.F32.U32 R62, UR4 ;  /* 0x00000004003e7c45 */ /* 0x010fe40008201000 */
[----:B------:R-:W-:-:S05]  /*0e00*/  CS2R.32 R2, SR_CgaSize ;  /* 0x0000000000027805 */ /* 0x000fca0000008a00 */
[----:B------:R-:W-:-:S06]  /*0e10*/  IMAD R2, R2, -0xa0, RZ ;  /* 0xffffff6002027824 */ /* 0x000fcc00078e02ff */
[----:B------:R-:W2:Y:S01]  /*0e20*/  LDC R2, c[0x0][R2+0x2a4] ;  /* 0x0000a90002027b82 */ /* 0x000ea20000000800 */
[----:B------:R-:W-:Y:S01]  /*0e30*/  MOV R14, UR4 ;  /* 0x00000004000e7c02 */ /* 0x000fe20008000f00 */
[----:B------:R-:W4:Y:S01]  /*0e40*/  F2I.U32.TRUNC.NTZ R63, R63 ;  /* 0x0000003f003f7305 */ /* 0x000f22000020f000 */
[----:B---3--:R-:W-:-:S05]  /*0e50*/  FMUL R62, R62, UR7 ;  /* 0x000000073e3e7c20 */ /* 0x008fca0008400000 */
[----:B------:R-:W-:Y:S01]  /*0e60*/  BAR.SYNC.DEFER_BLOCKING 0x0 ;  /* 0x0000000000007b1d */ /* 0x000fe20000010000 */
[----:B------:R-:W-:-:S05]  /*0e70*/  ISETP.GE.AND P0, PT, R10, 0x1, PT ;  /* 0x000000010a00780c */ /* 0x000fca0003f06270 */
[----:B------:R-:W3:Y:S02]  /*0e80*/  F2I.U32.TRUNC.NTZ R62, R62 ;  /* 0x0000003e003e7305 */ /* 0x000ee4000020f000 */
[----:B------:R-:W2:Y:S01]  /*0e90*/  S2UR UR36, SR_CTAID.Z ;  /* 0x00000000002479c3 */ /* 0x000ea20000002700 */
[----:B----4-:R-:W-:-:S05]  /*0ea0*/  IADD3 R63, PT, PT, -R63, RZ, RZ ;  /* 0x000000ff3f3f7210 */ /* 0x010fca0007ffe1ff */
[----:B-1----:R-:W-:Y:S01]  /*0eb0*/  IMAD R63, R3, R63, UR5 ;  /* 0x00000005033f7e24 */ /* 0x002fe2000f8e023f */
[----:B---3--:R-:W-:-:S05]  /*0ec0*/  IADD3 R62, PT, PT, -R62, RZ, RZ ;  /* 0x000000ff3e3e7210 */ /* 0x008fca0007ffe1ff */
[----:B--2---:R-:W-:Y:S01]  /*0ed0*/  IMAD R62, R2, R62, UR4 ;  /* 0x00000004023e7e24 */ /* 0x004fe2000f8e023e */
[----:B------:R-:W-:Y:S06]  /*0ee0*/  @!P0 BRA `(.L_x_15) ;  /* 0x0000000000b88947 */ /* 0x000fec0003800000 */
[----:B------:R-:W1:Y:S01]  /*0ef0*/  LDC.64 R4, c[0x0][0xb18] ;  /* 0x0002c600ff047b82 */ /* 0x000e620000000a00 */
[----:B------:R-:W-:-:S07]  /*0f00*/  ISETP.NE.AND P0, PT, R10, 0x1, PT ;  /* 0x000000010a00780c */ /* 0x000fce0003f05270 */
[----:B------:R-:W2:Y:S08]  /*0f10*/  LDC R9, c[0x0][0xb0c] ;  /* 0x0002c300ff097b82 */ /* 0x000eb00000000800 */
[----:B------:R-:W3:Y:S08]  /*0f20*/  LDC R12, c[0x0][0x370] ;  /* 0x0000dc00ff0c7b82 */ /* 0x000ef00000000800 */
[----:B------:R-:W4:Y:S01]  /*0f30*/  LDC R11, c[0x0][0x374] ;  /* 0x0000dd00ff0b7b82 */ /* 0x000f220000000800 */
[----:B-1----:R-:W-:-:S07]  /*0f40*/  ISETP.NE.AND P1, PT, R4, 0x1, PT ;  /* 0x000000010400780c */ /* 0x002fce0003f25270 */
[----:B------:R-:W3:Y:S01]  /*0f50*/  LDC.64 R6, c[0x0][0xb10] ;  /* 0x0002c400ff067b82 */ /* 0x000ee20000000a00 */
[----:B--2---:R-:W-:-:S07]  /*0f60*/  ISETP.NE.AND P2, PT, R9, 0x1, PT ;  /* 0x000000010900780c */ /* 0x004fce0003f45270 */
[----:B------:R-:W1:Y:S08]  /*0f70*/  LDC R8, c[0x0][0xb20] ;  /* 0x0002c800ff087b82 */ /* 0x000e700000000800 */
[----:B------:R-:W2:Y:S01]  /*0f80*/  LDC.64 R2, c[0x0][0xb28] ;  /* 0x0002ca00ff027b82 */ /* 0x000ea20000000a00 */
[----:B----4-:R-:W-:-:S04]  /*0f90*/  IMAD.HI.U32 R13, R11, R5, RZ ;  /* 0x000000050b0d7227 */ /* 0x010fc800078e00ff */
[----:B------:R-:W-:-:S04]  /*0fa0*/  IMAD.HI.U32 R5, R14, R5, RZ ;  /* 0x000000050e057227 */ /* 0x000fc800078e00ff */
[----:B---3--:R-:W-:-:S05]  /*0fb0*/  IMAD.HI.U32 R16, R12, R6, RZ ;  /* 0x000000060c107227 */ /* 0x008fca00078e00ff */
[-C--:B------:R-:W-:Y:S01]  /*0fc0*/  @P2 SHF.R.U32.HI R12, RZ, R7.reuse, R16 ;  /* 0x00000007ff0c2219 */ /* 0x080fe20000011610 */
[----:B------:R-:W-:Y:S01]  /*0fd0*/  IMAD.HI.U32 R16, R15, R6, RZ ;  /* 0x000000060f107227 */ /* 0x000fe200078e00ff */
[-C--:B-1----:R-:W-:Y:S02]  /*0fe0*/  @P1 SHF.R.U32.HI R11, RZ, R8.reuse, R13 ;  /* 0x00000008ff0b1219 */ /* 0x082fe4000001160d */
[----:B------:R-:W-:Y:S02]  /*0ff0*/  SHF.R.U32.HI R5, RZ, R8, R5 ;  /* 0x00000008ff057219 */ /* 0x000fe40000011605 */
[----:B------:R-:W-:Y:S02]  /*1000*/  SHF.R.U32.HI R16, RZ, R7, R16 ;  /* 0x00000007ff107219 */ /* 0x000fe40000011610 */
[----:B------:R-:W-:Y:S01]  /*1010*/  SEL R5, R14, R5, !P1 ;  /* 0x000000050e057207 */ /* 0x000fe20004800000 */
[----:B--2---:R-:W-:Y:S01]  /*1020*/  IMAD.HI.U32 R13, R11, R2, RZ ;  /* 0x000000020b0d7227 */ /* 0x004fe200078e00ff */
[----:B------:R-:W-:-:S03]  /*1030*/  SEL R16, R15, R16, !P2 ;  /* 0x000000100f107207 */ /* 0x000fc60005000000 */
[----:B------:R-:W-:Y:S01]  /*1040*/  IMAD.HI.U32 R6, R12, R2, RZ ;  /* 0x000000020c067227 */ /* 0x000fe200078e00ff */
[----:B------:R-:W-:-:S04]  /*1050*/  @P0 SHF.R.U32.HI R11, RZ, R3, R13 ;  /* 0x00000003ff0b0219 */ /* 0x000fc8000001160d */
[----:B------:R-:W-:Y:S01]  /*1060*/  @P0 SHF.R.U32.HI R12, RZ, R3, R6 ;  /* 0x00000003ff0c0219 */ /* 0x000fe20000011606 */
[----:B------:R-:W-:-:S04]  /*1070*/  IMAD R11, R11, R10, RZ ;  /* 0x0000000a0b0b7224 */ /* 0x000fc800078e02ff */
[----:B------:R-:W-:Y:S01]  /*1080*/  IMAD R6, R12, R10, RZ ;  /* 0x0000000a0c067224 */ /* 0x000fe200078e02ff */
[----:B------:R-:W-:-:S04]  /*1090*/  ISETP.GE.AND P1, PT, R5, R11, PT ;  /* 0x0000000b0500720c */ /* 0x000fc80003f26270 */
[----:B------:R-:W-:Y:S01]  /*10a0*/  ISETP.GE.OR P1, PT, R16, R6, P1 ;  /* 0x000000061000720c */ /* 0x000fe20000f26670 */
[----:B------:R-:W-:-:S05]  /*10b0*/  IMAD.HI.U32 R6, R5, R2, RZ ;  /* 0x0000000205067227 */ /* 0x000fca00078e00ff */
[----:B------:R-:W-:-:S04]  /*10c0*/  SHF.R.U32.HI R6, RZ, R3, R6 ;  /* 0x00000003ff067219 */ /* 0x000fc80000011606 */
[----:B------:R-:W-:-:S03]  /*10d0*/  SEL R6, R5, R6, !P0 ;  /* 0x0000000605067207 */ /* 0x000fc60004000000 */
[----:B------:R-:W-:Y:S01]  /*10e0*/  @!P1 IMAD.HI.U32 R7, R16, R2, RZ ;  /* 0x0000000210079227 */ /* 0x000fe200078e00ff */
[----:B------:R-:W-:-:S04]  /*10f0*/  IADD3 R2, PT, PT, -R6, RZ, RZ ;  /* 0x000000ff06027210 */ /* 0x000fc80007ffe1ff */
[----:B------:R-:W-:Y:S01]  /*1100*/  @!P1 SHF.R.U32.HI R3, RZ, R3, R7 ;  /* 0x00000003ff039219 */ /* 0x000fe20000011607 */
[----:B------:R-:W-:Y:S01]  /*1110*/  IMAD R2, R10, R2, R5 ;  /* 0x000000020a027224 */ /* 0x000fe200078e0205 */
[----:B------:R-:W-:Y:S02]  /*1120*/  IADD3 R7, PT, PT, -R5, RZ, RZ ;  /* 0x000000ff05077210 */ /* 0x000fe40007ffe1ff */
[----:B------:R-:W-:-:S03]  /*1130*/  @!P1 SEL R3, R16, R3, !P0 ;  /* 0x0000000310039207 */ /* 0x000fc60004000000 */
[----:B------:R-:W-:Y:S02]  /*1140*/  IMAD R7, R4, R7, R14 ;  /* 0x0000000704077224 */ /* 0x000fe400078e020e */
[--C-:B------:R-:W-:Y:S02]  /*1150*/  @!P1 IMAD.IADD R6, R6, 0x1, -R3.reuse ;  /* 0x0000000106069824 */ /* 0x100fe400078e0a03 */
[----:B------:R-:W-:Y:S01]  /*1160*/  @!P1 IMAD R3, R2, R12, R3 ;  /* 0x0000000c02039224 */ /* 0x000fe200078e0203 */
[----:B------:R-:W-:Y:S01]  /*1170*/  IADD3 R2, PT, PT, -R16, RZ, RZ ;  /* 0x000000ff10027210 */ /* 0x000fe20007ffe1ff */
[----:B------:R-:W-:Y:S02]  /*1180*/  @!P1 IMAD R5, R6, R10, R16 ;  /* 0x0000000a06059224 */ /* 0x000fe400078e0210 */
[----:B------:R-:W-:Y:S02]  /*1190*/  @!P1 IMAD.MOV.U32 R16, RZ, RZ, R3 ;  /* 0x000000ffff109224 */ /* 0x000fe400078e0003 */
[----:B------:R-:W-:-:S02]  /*11a0*/  IMAD R2, R9, R2, R15 ;  /* 0x0000000209027224 */ /* 0x000fc400078e020f */
[----:B------:R-:W-:Y:S02]  /*11b0*/  IMAD R14, R5, R4, R7 ;  /* 0x00000004050e7224 */ /* 0x000fe400078e0207 */
[----:B------:R-:W-:Y:S02]  /*11c0*/  IMAD R15, R16, R9, R2 ;  /* 0x00000009100f7224 */ /* 0x000fe400078e0202 */
.L_x_15:
[----:B------:R-:W1:Y:S01]  /*11d0*/  LDCU UR4, c[0x0][0xb30] ;  /* 0x00016600ff0477ac */ /* 0x000e620008000800 */
[----:B------:R-:W2:Y:S08]  /*11e0*/  S2UR UR37, SR_CgaCtaId ;  /* 0x00000000002579c3 */ /* 0x000eb00000008800 */
[----:B------:R-:W3:Y:S01]  /*11f0*/  LDC R26, c[0x0][0xb24] ;  /* 0x0002c900ff1a7b82 */ /* 0x000ee20000000800 */
[----:B-1----:R-:W-:-:S09]  /*1200*/  UISETP.NE.AND UP1, UPT, UR4, 0x1, UPT ;  /* 0x000000010400788c */ /* 0x002fd2000bf25270 */
[----:B--2---:R-:W-:Y:S05]  /*1210*/  BRA.U UP1, `(.L_x_16) ;  /* 0x0000000101407547 */ /* 0x004fea000b800000 */
[----:B------:R-:W1:Y:S08]  /*1220*/  LDC.64 R4, c[0x0][0xb10] ;  /* 0x0002c400ff047b82 */ /* 0x000e700000000a00 */
[----:B------:R-:W2:Y:S08]  /*1230*/  LDC.64 R2, c[0x0][0xb18] ;  /* 0x0002c600ff027b82 */ /* 0x000eb00000000a00 */
[----:B------:R-:W4:Y:S08]  /*1240*/  LDC R6, c[0x0][0xb20] ;  /* 0x0002c800ff067b82 */ /* 0x000f300000000800 */
[----:B------:R-:W3:Y:S01]  /*1250*/  LDC R7, c[0x0][0xb0c] ;  /* 0x0002c300ff077b82 */ /* 0x000ee20000000800 */
[----:B-1----:R-:W-:-:S05]  /*1260*/  IMAD.HI.U32 R4, R15, R4, RZ ;  /* 0x000000040f047227 */ /* 0x002fca00078e00ff */
[----:B------:R-:W-:Y:S01]  /*1270*/  SHF.R.U32.HI R4, RZ, R5, R4 ;  /* 0x00000005ff047219 */ /* 0x000fe20000011604 */
[----:B--2---:R-:W-:Y:S01]  /*1280*/  IMAD.HI.U32 R3, R14, R3, RZ ;  /* 0x000000030e037227 */ /* 0x004fe200078e00ff */
[----:B------:R-:W-:-:S04]  /*1290*/  ISETP.NE.AND P0, PT, R2, 0x1, PT ;  /* 0x000000010200780c */ /* 0x000fc80003f05270 */
[----:B----4-:R-:W-:-:S04]  /*12a0*/  SHF.R.U32.HI R3, RZ, R6, R3 ;  /* 0x00000006ff037219 */ /* 0x010fc80000011603 */
[----:B------:R-:W-:Y:S02]  /*12b0*/  SEL R3, R14, R3, !P0 ;  /* 0x000000030e037207 */ /* 0x000fe40004000000 */
[----:B---3--:R-:W-:-:S04]  /*12c0*/  ISETP.NE.AND P1, PT, R7, 0x1, PT ;  /* 0x000000010700780c */ /* 0x008fc80003f25270 */
[----:B------:R-:W-:-:S05]  /*12d0*/  SEL R4, R15, R4, !P1 ;  /* 0x000000040f047207 */ /* 0x000fca0004800000 */
[----:B------:R-:W-:Y:S02]  /*12e0*/  IMAD.IADD R5, R3, 0x1, -R4 ;  /* 0x0000000103057824 */ /* 0x000fe400078e0a04 */
[----:B------:R-:W-:Y:S02]  /*12f0*/  IMAD.IADD R3, R4, 0x1, -R3 ;  /* 0x0000000104037824 */ /* 0x000fe400078e0a03 */
[----:B------:R-:W-:Y:S02]  /*1300*/  IMAD R15, R5, R7, R15 ;  /* 0x00000007050f7224 */ /* 0x000fe400078e020f */
[----:B------:R-:W-:-:S07]  /*1310*/  IMAD R14, R3, R2, R14 ;  /* 0x00000002030e7224 */ /* 0x000fce00078e020e */
.L_x_16:
[----:B------:R-:W-:Y:S01]  /*1320*/  BAR.SYNC.DEFER_BLOCKING 0x0 ;  /* 0x0000000000007b1d */ /* 0x000fe20000010000 */
[----:B------:R-:W-:Y:S01]  /*1330*/  UISETP.NE.AND UP1, UPT, UR8, 0x2, UPT ;  /* 0x000000020800788c */ /* 0x000fe2000bf25270 */
[----:B------:R-:W-:Y:S02]  /*1340*/  ISETP.NE.OR P5, PT, R0, 0x2, !P5 ;  /* 0x000000020000780c */ /* 0x000fe40006fa5670 */
[----:B------:R-:W-:-:S06]  /*1350*/  LOP3.LUT R2, R76, 0x1f, RZ, 0xc0, !PT ;  /* 0x0000001f4c027812 */ /* 0x000fcc00078ec0ff */
[----:B------:R-:W-:Y:S05]  /*1360*/  BRA.U UP1, `(.L_x_17) ;  /* 0x0000001101147547 */ /* 0x000fea000b800000 */
[----:B------:R-:W1:Y:S01]  /*1370*/  LDCU UR13, c[0x0][0x38c] ;  /* 0x00007180ff0d77ac */ /* 0x000e620008000800 */
[----:B------:R-:W2:Y:S01]  /*1380*/  LDC R8, c[0x0][0x370] ;  /* 0x0000dc00ff087b82 */ /* 0x000ea20000000800 */
[----:B------:R-:W-:Y:S01]  /*1390*/  PLOP3.LUT P1, PT, PT, PT, UP2, 0x80, 0x8 ;  /* 0x000000000008781c */ /* 0x000fe20003f2f028 */
[----:B------:R-:W-:Y:S01]  /*13a0*/  IMAD.MOV.U32 R17, RZ, RZ, 0x1 ;  /* 0x00000001ff117424 */ /* 0x000fe200078e00ff */
[----:B------:R-:W-:Y:S01]  /*13b0*/  ISETP.EQ.OR P4, PT, R2, RZ, P5 ;  /* 0x000000ff0200720c */ /* 0x000fe20002f82670 */
[----:B------:R-:W-:Y:S01]  /*13c0*/  IMAD.MOV.U32 R16, RZ, RZ, RZ ;  /* 0x000000ffff107224 */ /* 0x000fe200078e00ff */
[----:B------:R-:W-:Y:S02]  /*13d0*/  PLOP3.LUT P1, PT, P1, PT, PT, 0x8, 0x80 ;  /* 0x000000000080781c */ /* 0x000fe40000f2e170 */
[----:B------:R-:W-:Y:S01]  /*13e0*/  CS2R R12, SRZ ;  /* 0x00000000000c7805 */ /* 0x000fe2000001ff00 */
[----:B------:R-:W-:Y:S01]  /*13f0*/  IMAD.MOV.U32 R11, RZ, RZ, 0x1 ;  /* 0x00000001ff0b7424 */ /* 0x000fe200078e00ff */
[----:B------:R-:W4:Y:S01]  /*1400*/  LDC R0, c[0x0][0x374] ;  /* 0x0000dd00ff007b82 */ /* 0x000f220000000800 */
[----:B------:R-:W2:Y:S01]  /*1410*/  LDCU.64 UR22, c[0x0][0x348] ;  /* 0x00006900ff1677ac */ /* 0x000ea20008000a00 */
[----:B------:R-:W-:Y:S01]  /*1420*/  UMOV UR6, URZ ;  /* 0x000000ff00067c82 */ /* 0x000fe20008000000 */
[----:B-1----:R-:W-:-:S04]  /*1430*/  UIADD3 UR5, UPT, UPT, UR13, 0x1f, URZ ;  /* 0x0000001f0d057890 */ /* 0x002fc8000fffe0ff */
[----:B------:R-:W-:-:S04]  /*1440*/  USHF.R.S32.HI UR4, URZ, 0x1f, UR5 ;  /* 0x0000001fff047899 */ /* 0x000fc80008011405 */
[----:B------:R-:W-:-:S04]  /*1450*/  ULEA.HI UR4, UR4, UR5, URZ, 0x5 ;  /* 0x0000000504047291 */ /* 0x000fc8000f8f28ff */
[----:B------:R-:W-:Y:S02]  /*1460*/  USHF.R.S32.HI UR15, URZ, 0x5, UR4 ;  /* 0x00000005ff0f7899 */ /* 0x000fe40008011404 */
[----:B------:R-:W-:Y:S02]  /*1470*/  UIADD3 UR4, UPT, UPT, UR13, -0x1, URZ ;  /* 0xffffffff0d047890 */ /* 0x000fe4000fffe0ff */
[----:B------:R-:W-:Y:S02]  /*1480*/  UISETP.LT.U32.AND UP0, UPT, UR15, 0x2, UPT ;  /* 0x000000020f00788c */ /* 0x000fe4000bf01070 */
[----:B------:R-:W-:Y:S02]  /*1490*/  UISETP.GE.U32.AND UP1, UPT, UR4, -0x3f, UPT ;  /* 0xffffffc10400788c */ /* 0x000fe4000bf26070 */
[----:B------:R-:W-:Y:S02]  /*14a0*/  USEL UR14, UR15, 0x2, UP0 ;  /* 0x000000020f0e7887 */ /* 0x000fe40008000000 */
[----:B------:R-:W-:-:S02]  /*14b0*/  UIADD3 UR13, UPT, UPT, UR13, 0x3e, URZ ;  /* 0x0000003e0d0d7890 */ /* 0x000fc4000fffe0ff */
[----:B------:R-:W-:Y:S02]  /*14c0*/  UIADD3 UR5, UPT, UPT, UR14, -0x1, URZ ;  /* 0xffffffff0e057890 */ /* 0x000fe4000fffe0ff */
[----:B------:R-:W-:-:S03]  /*14d0*/  UIADD3 UR7, UPT, UPT, UR15, -UR14, URZ ;  /* 0x8000000e0f077290 */ /* 0x000fc6000fffe0ff */
[----:B------:R-:W-:-:S04]  /*14e0*/  @UP1 UIADD3 UR5, UPT, UPT, UR14, URZ, URZ ;  /* 0x000000ff0e051290 */ /* 0x000fc8000fffe0ff */
[----:B--2---:R-:W-:-:S12]  /*14f0*/  UIADD3 UR5, UPT, UPT, UR5, 0x1, URZ ;  /* 0x0000000105057890 */ /* 0x004fd8000fffe0ff */
.L_x_35:
[----:B------:R-:W-:Y:S01]  /*1500*/  UISETP.NE.AND UP0, UPT, UR37, URZ, UPT ;  /* 0x000000ff2500728c */ /* 0x000fe2000bf05270 */
[----:B------:R-:W1:Y:S08]  /*1510*/  S2UR UR37, SR_CgaCtaId ;  /* 0x00000000002579c3 */ /* 0x000e700000008800 */
[----:B------:R-:W-:Y:S05]  /*1520*/  BRA.U UP0, `(.L_x_18) ;  /* 0x0000000100347547 */ /* 0x000fea000b800000 */
[----:B------:R-:W2:Y:S01]  /*1530*/  S2R R2, SR_CgaCtaId ;  /* 0x0000000000027919 */ /* 0x000ea20000008800 */
[----:B------:R-:W-:-:S04]  /*1540*/  MOV R3, 0x400 ;  /* 0x0000040000037802 */ /* 0x000fc80000000f00 */
[----:B--2---:R-:W-:Y:S02]  /*1550*/  LEA R2, R2, R3, 0x18 ;  /* 0x0000000302027211 */ /* 0x004fe400078ec0ff */
[----:B------:R-:W-:-:S03]  /*1560*/  SHF.L.U32 R3, R11, 0x1f, RZ ;  /* 0x0000001f0b037819 */ /* 0x000fc600000006ff */
[----:B------:R-:W-:-:S04]  /*1570*/  IMAD R2, R12, 0x8, R2 ;  /* 0x000000080c027824 */ /* 0x000fc800078e0202 */
[----:B------:R-:W2:Y:S02]  /*1580*/  SYNCS.PHASECHK.TRANS64.TRYWAIT P0, [R2+URZ+0xe0], R3 ;  /* 0x0000e003020075a7 */ /* 0x000ea400080011ff */
[----:B--2---:R-:W-:Y:S05]  /*1590*/  @!P0 BRA `(.L_x_19) ;  /* 0x0000008400f88947 */ /* 0x004fea0003800000 */
.L_x_165:
[----:B------:R-:W-:Y:S01]  /*15a0*/  VIADD R12, R12, 0x1 ;  /* 0x000000010c0c7836 */ /* 0x000fe20000000000 */
[----:B------:R2:W-:Y:S04]  /*15b0*/  SYNCS.ARRIVE.TRANS64.A1T0 RZ, [R2+URZ+0xd0], RZ ;  /* 0x0000d0ff02ff79a7 */ /* 0x0005e800081000ff */
[----:B------:R-:W-:-:S04]  /*15c0*/  ISETP.NE.AND P0, PT, R12, 0x2, PT ;  /* 0x000000020c00780c */ /* 0x000fc80003f05270 */
[----:B------:R-:W-:Y:S02]  /*15d0*/  SEL R12, R12, RZ, P0 ;  /* 0x000000ff0c0c7207 */ /* 0x000fe40000000000 */
[----:B--2---:R-:W-:-:S04]  /*15e0*/  SEL R2, RZ, 0x1, P0 ;  /* 0x00000001ff027807 */ /* 0x004fc80000000000 */
[----:B------:R-:W-:-:S07]  /*15f0*/  LOP3.LUT R11, R11, R2, RZ, 0x3c, !PT ;  /* 0x000000020b0b7212 */ /* 0x000fce00078e3cff */
.L_x_18:
[----:B------:R-:W-:Y:S01]  /*1600*/  UMOV UR4, 0x400 ;  /* 0x0000040000047882 */ /* 0x000fe20000000000 */
[----:B------:R-:W-:Y:S01]  /*1610*/  SHF.L.U32 R2, R17, 0x1f, RZ ;  /* 0x0000001f11027819 */ /* 0x000fe200000006ff */
[----:B-1----:R-:W-:Y:S01]  /*1620*/  ULEA UR4, UR37, UR4, 0x18 ;  /* 0x0000000425047291 */ /* 0x002fe2000f8ec0ff */
[----:B------:R-:W-:Y:S01]  /*1630*/  R2UR UR35, R15 ;  /* 0x000000000f2372ca */ /* 0x000fe200000e0000 */
[----:B------:R-:W-:Y:S01]  /*1640*/  UISETP.GE.U32.AND UP0, UPT, UR13, 0x3f, UPT ;  /* 0x0000003f0d00788c */ /* 0x000fe2000bf06070 */
[----:B------:R-:W-:Y:S01]  /*1650*/  R2UR UR11, R14 ;  /* 0x000000000e0b72ca */ /* 0x000fe200000e0000 */
[----:B------:R-:W-:Y:S01]  /*1660*/  ULEA UR8, UR6, UR4, 0x3 ;  /* 0x0000000406087291 */ /* 0x000fe2000f8e18ff */
[----:B------:R-:W-:-:S08]  /*1670*/  UMOV UR24, URZ ;  /* 0x000000ff00187c82 */ /* 0x000fd00008000000 */
[----:B------:R1:W2:Y:S01]  /*1680*/  SYNCS.PHASECHK.TRANS64.TRYWAIT P0, [UR8+0x10], R2 ;  /* 0x00001002ff0075a7 */ /* 0x0002a20008001108 */
[----:B------:R-:W-:Y:S02]  /*1690*/  USHF.L.U32 UR35, UR35, 0x6, URZ ;  /* 0x0000000623237899 */ /* 0x000fe400080006ff */
[----:B------:R-:W-:Y:S01]  /*16a0*/  USHF.L.U32 UR11, UR11, 0x8, URZ ;  /* 0x000000080b0b7899 */ /* 0x000fe200080006ff */
[----:B------:R-:W-:Y:S11]  /*16b0*/  BRA.U !UP0, `(.L_x_20) ;  /* 0x0000000108a87547 */ /* 0x000ff6000b800000 */
[----:B------:R-:W-:Y:S01]  /*16c0*/  UMOV UR16, URZ ;  /* 0x000000ff00107c82 */ /* 0x000fe20008000000 */
[----:B------:R-:W-:-:S05]  /*16d0*/  UMOV UR17, UR6 ;  /* 0x0000000600117c82 */ /* 0x000fca0008000000 */
.L_x_25:
[----:B-1----:R-:W-:Y:S01]  /*16e0*/  ULEA UR33, UR17, UR4, 0x3 ;  /* 0x0000000411217291 */ /* 0x002fe2000f8e18ff */
[----:B--2---:R-:W-:Y:S01]  /*16f0*/  @!P5 MOV R3, 0xa000 ;  /* 0x0000a0000003d802 */ /* 0x004fe20000000f00 */
[----:B--2---:R-:W-:Y:S10]  /*1700*/  @P0 BRA `(.L_x_21) ;  /* 0x00000000000c0947 */ /* 0x004ff40003800000 */
[----:B------:R-:W-:-:S04]  /*1710*/  SHF.L.U32 R4, R17, 0x1f, RZ ;  /* 0x0000001f11047819 */ /* 0x000fc800000006ff */
[----:B------:R-:W2:Y:S02]  /*1720*/  SYNCS.PHASECHK.TRANS64.TRYWAIT P0, [UR33+0x10], R4 ;  /* 0x00001004ff0075a7 */ /* 0x000ea40008001121 */
[----:B--2---:R-:W-:Y:S05]  /*1730*/  @!P0 BRA `(.L_x_22) ;  /* 0x0000008400a48947 */ /* 0x004fea0003800000 */
.L_x_21:
[----:B------:R2:W-:Y:S01]  /*1740*/  @!P5 SYNCS.ARRIVE.TRANS64 RZ, [UR33], R3 ;  /* 0x00000003ffffd9a7 */ /* 0x0005e20008000021 */
[----:B------:R-:W-:Y:S04]  /*1750*/  BSSY.RECONVERGENT B0, `(.L_x_23) ;  /* 0x0000003000007945 */ /* 0x000fe80003800200 */
[----:B------:R-:W-:Y:S05]  /*1760*/  @P4 BRA `(.L_x_24) ;  /* 0x0000000000044947 */ /* 0x000fea0003800000 */
[----:B------:R-:W-:Y:S05]  /*1770*/  BPT.TRAP 0x1 ;  /* 0x000000040000795c */ /* 0x000fea0000300000 */
.L_x_24:
[----:B------:R-:W-:Y:S05]  /*1780*/  BSYNC.RECONVERGENT B0 ;  /* 0x0000000000007941 */ /* 0x000fea0003800200 */
.L_x_23:
[----:B------:R-:W-:Y:S02]  /*1790*/  UIADD3 UR6, UPT, UPT, UR17, 0x1, URZ ;  /* 0x0000000111067890 */ /* 0x000fe4000fffe0ff */
[----:B------:R-:W-:Y:S02]  /*17a0*/  ULEA UR32, UR17, UR4, 0xd ;  /* 0x0000000411207291 */ /* 0x000fe4000f8e68ff */
[----:B------:R-:W-:Y:S02]  /*17b0*/  UISETP.NE.AND UP0, UPT, UR6, 0x2, UPT ;  /* 0x000000020600788c */ /* 0x000fe4000bf05270 */
[----:B------:R-:W-:Y:S02]  /*17c0*/  UIADD3 UR26, UP1, UPT, UR22, 0x80, URZ ;  /* 0x00000080161a7890 */ /* 0x000fe4000ff3e0ff */
[----:B------:R-:W-:Y:S02]  /*17d0*/  USEL UR9, URZ, 0x1, UP0 ;  /* 0x00000001ff097887 */ /* 0x000fe40008000000 */
[----:B------:R-:W-:-:S02]  /*17e0*/  USEL UR6, UR6, URZ, UP0 ;  /* 0x000000ff06067287 */ /* 0x000fc40008000000 */
[----:B------:R-:W-:Y:S02]  /*17f0*/  UIADD3 UR20, UP0, UPT, UR22, 0x180, URZ ;  /* 0x0000018016147890 */ /* 0x000fe4000ff1e0ff */
[----:B------:R-:W-:Y:S01]  /*1800*/  ULEA UR8, UR6, UR4, 0x3 ;  /* 0x0000000406087291 */ /* 0x000fe2000f8e18ff */
[----:B------:R-:W-:Y:S01]  /*1810*/  LOP3.LUT R17, R17, UR9, RZ, 0x3c, !PT ;  /* 0x0000000911117c12 */ /* 0x000fe2000f8e3cff */
[----:B------:R-:W-:Y:S02]  /*1820*/  USHF.L.U32 UR34, UR16, 0x5, URZ ;  /* 0x0000000510227899 */ /* 0x000fe400080006ff */
[----:B------:R-:W-:Y:S01]  /*1830*/  UIADD3.X UR27, UPT, UPT, URZ, UR23, URZ, UP1, !UPT ;  /* 0x00000017ff1b7290 */ /* 0x000fe20008ffe4ff */
[----:B-1----:R-:W-:Y:S01]  /*1840*/  SHF.L.U32 R2, R17, 0x1f, RZ ;  /* 0x0000001f11027819 */ /* 0x002fe200000006ff */
[----:B------:R-:W-:Y:S02]  /*1850*/  UIADD3 UR32, UPT, UPT, UR32, 0x8800, URZ ;  /* 0x0000880020207890 */ /* 0x000fe4000fffe0ff */
[----:B------:R-:W-:Y:S01]  /*1860*/  UIADD3.X UR21, UPT, UPT, URZ, UR23, URZ, UP0, !UPT ;  /* 0x00000017ff157290 */ /* 0x000fe200087fe4ff */
[----:B------:R1:W1:Y:S01]  /*1870*/  SYNCS.PHASECHK.TRANS64.TRYWAIT P0, [UR8+0x10], R2 ;  /* 0x00001002ff0075a7 */ /* 0x0002620008001108 */
[----:B------:R-:W-:Y:S01]  /*1880*/  ULEA UR8, UR17, UR4, 0xf ;  /* 0x0000000411087291 */ /* 0x000fe2000f8e78ff */
[----:B------:R-:W-:Y:S01]  /*1890*/  UMOV UR18, 0x0 ;  /* 0x0000000000127882 */ /* 0x000fe20000000000 */
[----:B------:R-:W-:-:S02]  /*18a0*/  UMOV UR19, 0x10000000 ;  /* 0x1000000000137882 */ /* 0x000fc40000000000 */
[----:B------:R-:W-:Y:S01]  /*18b0*/  UIADD3 UR8, UPT, UPT, UR8, 0xc800, URZ ;  /* 0x0000c80008087890 */ /* 0x000fe2000fffe0ff */
[----:B------:R1:W-:Y:S01]  /*18c0*/  UTMALDG.3D [UR32], [UR26], desc[UR18] ;  /* 0x000012201a0075b4 */ /* 0x0003e20008011000 */
[----:B------:R-:W-:Y:S01]  /*18d0*/  UMOV UR12, UR36 ;  /* 0x00000024000c7c82 */ /* 0x000fe20008000000 */
[----:B------:R-:W-:Y:S01]  /*18e0*/  UMOV UR9, UR33 ;  /* 0x0000002100097c82 */ /* 0x000fe20008000000 */
[----:B------:R-:W-:Y:S01]  /*18f0*/  UMOV UR10, UR34 ;  /* 0x00000022000a7c82 */ /* 0x000fe20008000000 */
[----:B------:R-:W-:Y:S01]  /*1900*/  UIADD3 UR16, UPT, UPT, UR16, 0x1, URZ ;  /* 0x0000000110107890 */ /* 0x000fe2000fffe0ff */
[----:B------:R-:W-:Y:S01]  /*1910*/  UMOV UR24, UR5 ;  /* 0x0000000500187c82 */ /* 0x000fe20008000000 */
[----:B------:R-:W-:Y:S02]  /*1920*/  UMOV UR17, UR6 ;  /* 0x0000000600117c82 */ /* 0x000fe40008000000 */
[----:B------:R1:W-:Y:S01]  /*1930*/  UTMALDG.3D [UR8], [UR20], desc[UR18] ;  /* 0x00001208140075b4 */ /* 0x0003e20008011000 */
[----:B------:R-:W-:-:S09]  /*1940*/  UISETP.NE.AND UP0, UPT, UR16, UR5, UPT ;  /* 0x000000051000728c */ /* 0x000fd2000bf05270 */
[----:B------:R-:W-:Y:S05]  /*1950*/  BRA.U UP0, `(.L_x_25) ;  /* 0xfffffffd00607547 */ /* 0x000fea000b83ffff */
.L_x_20:
[----:B-1----:R-:W-:Y:S01]  /*1960*/  ULEA UR8, UR6, UR4, 0x3 ;  /* 0x0000000406087291 */ /* 0x002fe2000f8e18ff */
[----:B------:R-:W-:Y:S01]  /*1970*/  SHF.L.U32 R2, R17, 0x1f, RZ ;  /* 0x0000001f11027819 */ /* 0x000fe200000006ff */
[----:B------:R-:W-:Y:S01]  /*1980*/  @!P1 SYNCS.ARRIVE.TRANS64.A1T0 RZ, [UR4+0x68], RZ ;  /* 0x000068ffffff99a7 */ /* 0x000fe20008100004 */
[----:B------:R-:W-:-:S06]  /*1990*/  UISETP.GT.AND UP0, UPT, UR15, UR14, UPT ;  /* 0x0000000e0f00728c */ /* 0x000fcc000bf04270 */
[----:B--2---:R1:W2:Y:S03]  /*19a0*/  SYNCS.PHASECHK.TRANS64.TRYWAIT P0, [UR8+0x10], R2 ;  /* 0x00001002ff0075a7 */ /* 0x0042a60008001108 */
[----:B------:R-:W-:Y:S05]  /*19b0*/  BRA.U !UP0, `(.L_x_26) ;  /* 0x0000000108ac7547 */ /* 0x000fea000b800000 */
[----:B------:R-:W-:Y:S01]  /*19c0*/  UIADD3 UR21, UPT, UPT, UR7, UR24, URZ ;  /* 0x0000001807157290 */ /* 0x000fe2000fffe0ff */
[----:B------:R-:W-:-:S11]  /*19d0*/  UMOV UR25, UR6 ;  /* 0x0000000600197c82 */ /* 0x000fd60008000000 */
.L_x_31:
[----:B-1----:R-:W-:Y:S01]  /*19e0*/  ULEA UR17, UR25, UR4, 0x3 ;  /* 0x0000000419117291 */ /* 0x002fe2000f8e18ff */
[----:B--2---:R-:W-:Y:S01]  /*19f0*/  @!P5 MOV R3, 0xa000 ;  /* 0x0000a0000003d802 */ /* 0x004fe20000000f00 */
[----:B--2---:R-:W-:Y:S10]  /*1a00*/  @P0 BRA `(.L_x_27) ;  /* 0x00000000000c0947 */ /* 0x004ff40003800000 */
[----:B------:R-:W-:-:S04]  /*1a10*/  SHF.L.U32 R4, R17, 0x1f, RZ ;  /* 0x0000001f11047819 */ /* 0x000fc800000006ff */
[----:B------:R-:W2:Y:S02]  /*1a20*/  SYNCS.PHASECHK.TRANS64.TRYWAIT P0, [UR17+0x10], R4 ;  /* 0x00001004ff0075a7 */ /* 0x000ea40008001111 */
[----:B--2---:R-:W-:Y:S05]  /*1a30*/  @!P0 BRA `(.L_x_28) ;  /* 0x0000008000fc8947 */ /* 0x004fea0003800000 */
.L_x_27:
[----:B------:R2:W-:Y:S01]  /*1a40*/  @!P5 SYNCS.ARRIVE.TRANS64 RZ, [UR17], R3 ;  /* 0x00000003ffffd9a7 */ /* 0x0005e20008000011 */
[----:B------:R-:W-:Y:S04]  /*1a50*/  BSSY.RECONVERGENT B0, `(.L_x_29) ;  /* 0x0000003000007945 */ /* 0x000fe80003800200 */
[----:B------:R-:W-:Y:S05]  /*1a60*/  @P4 BRA `(.L_x_30) ;  /* 0x0000000000044947 */ /* 0x000fea0003800000 */
[----:B------:R-:W-:Y:S05]  /*1a70*/  BPT.TRAP 0x1 ;  /* 0x000000040000795c */ /* 0x000fea0000300000 */
.L_x_30:
[----:B------:R-:W-:Y:S05]  /*1a80*/  BSYNC.RECONVERGENT B0 ;  /* 0x0000000000007941 */ /* 0x000fea0003800200 */
.L_x_29:
        /* <DEDUP_REMOVED lines=10> */
[----:B------:R-:W-:Y:S01]  /*1b30*/  UIADD3 UR16, UPT, UPT, UR16, 0x8800, URZ ;  /* 0x0000880010107890 */ /* 0x000fe2000fffe0ff */
[----:B-1----:R-:W-:Y:S01]  /*1b40*/  SHF.L.U32 R2, R17, 0x1f, RZ ;  /* 0x0000001f11027819 */ /* 0x002fe200000006ff */
[----:B------:R-:W-:Y:S02]  /*1b50*/  UIADD3.X UR31, UPT, UPT, URZ, UR23, URZ, UP1, !UPT ;  /* 0x00000017ff1f7290 */ /* 0x000fe40008ffe4ff */
[----:B------:R-:W-:Y:S01]  /*1b60*/  UIADD3.X UR29, UPT, UPT, URZ, UR23, URZ, UP0, !UPT ;  /* 0x00000017ff1d7290 */ /* 0x000fe200087fe4ff */
[----:B------:R1:W1:Y:S01]  /*1b70*/  SYNCS.PHASECHK.TRANS64.TRYWAIT P0, [UR8+0x10], R2 ;  /* 0x00001002ff0075a7 */ /* 0x0002620008001108 */
[----:B------:R-:W-:Y:S01]  /*1b80*/  ULEA UR8, UR25, UR4, 0xf ;  /* 0x0000000419087291 */ /* 0x000fe2000f8e78ff */
[----:B------:R-:W-:Y:S01]  /*1b90*/  UMOV UR26, 0x0 ;  /* 0x00000000001a7882 */ /* 0x000fe20000000000 */
[----:B------:R-:W-:-:S02]  /*1ba0*/  UMOV UR27, 0x10000000 ;  /* 0x10000000001b7882 */ /* 0x000fc40000000000 */
[----:B------:R-:W-:Y:S01]  /*1bb0*/  UIADD3 UR8, UPT, UPT, UR8, 0xc800, URZ ;  /* 0x0000c80008087890 */ /* 0x000fe2000fffe0ff */
[----:B------:R-:W-:Y:S01]  /*1bc0*/  UMOV UR19, UR35 ;  /* 0x0000002300137c82 */ /* 0x000fe20008000000 */
[----:B------:R-:W-:Y:S01]  /*1bd0*/  UMOV UR20, UR36 ;  /* 0x0000002400147c82 */ /* 0x000fe20008000000 */
[----:B------:R-:W-:Y:S01]  /*1be0*/  UMOV UR12, UR36 ;  /* 0x00000024000c7c82 */ /* 0x000fe20008000000 */
[----:B------:R-:W-:Y:S01]  /*1bf0*/  UMOV UR9, UR17 ;  /* 0x0000001100097c82 */ /* 0x000fe20008000000 */
[----:B------:R-:W-:Y:S01]  /*1c00*/  UMOV UR10, UR18 ;  /* 0x00000012000a7c82 */ /* 0x000fe20008000000 */
[----:B------:R1:W-:Y:S01]  /*1c10*/  UTMALDG.3D [UR16], [UR30], desc[UR26] ;  /* 0x00001a101e0075b4 */ /* 0x0003e20008011000 */
[----:B------:R-:W-:Y:S01]  /*1c20*/  UIADD3 UR24, UPT, UPT, UR24, 0x1, URZ ;  /* 0x0000000118187890 */ /* 0x000fe2000fffe0ff */
[----:B------:R-:W-:-:S03]  /*1c30*/  UMOV UR25, UR6 ;  /* 0x0000000600197c82 */ /* 0x000fc60008000000 */
[----:B------:R-:W-:Y:S01]  /*1c40*/  UISETP.NE.AND UP0, UPT, UR24, UR21, UPT ;  /* 0x000000151800728c */ /* 0x000fe2000bf05270 */
[----:B------:R1:W-:Y:S08]  /*1c50*/  UTMALDG.3D [UR8], [UR28], desc[UR26] ;  /* 0x00001a081c0075b4 */ /* 0x0003f00008011000 */
[----:B------:R-:W-:Y:S05]  /*1c60*/  BRA.U UP0, `(.L_x_31) ;  /* 0xfffffffd005c7547 */ /* 0x000fea000b83ffff */
.L_x_26:
[C---:B-1----:R-:W-:Y:S01]  /*1c70*/  LEA R2, R16.reuse, UR4, 0x3 ;  /* 0x0000000410027c11 */ /* 0x042fe2000f8e18ff */
[----:B------:R-:W-:Y:S01]  /*1c80*/  NOP ;  /* 0x0000000000007918 */ /* 0x000fe20000000000 */
[----:B--2---:R-:W-:Y:S02]  /*1c90*/  SHF.L.U32 R3, R13, 0x1f, RZ ;  /* 0x0000001f0d037819 */ /* 0x004fe400000006ff */
[----:B------:R-:W-:Y:S02]  /*1ca0*/  LEA R4, R16, UR4, 0x4 ;  /* 0x0000000410047c11 */ /* 0x000fe4000f8e20ff */
[----:B------:R-:W1:Y:S02]  /*1cb0*/  SYNCS.PHASECHK.TRANS64.TRYWAIT P0, [R2+URZ+0x70], R3 ;  /* 0x00007003020075a7 */ /* 0x000e6400080011ff */
[----:B-1----:R-:W-:Y:S05]  /*1cc0*/  @!P0 BRA `(.L_x_32) ;  /* 0x0000008000708947 */ /* 0x002fea0003800000 */
.L_x_168:
[----:B------:R-:W2:Y:S01]  /*1cd0*/  LDS.128 R4, [R4+0x100] ;  /* 0x0001000004047984 */ /* 0x000ea20000000c00 */
[----:B---3--:R-:W-:Y:S01]  /*1ce0*/  ISETP.GE.AND P0, PT, R26, 0x1, PT ;  /* 0x000000011a00780c */ /* 0x008fe20003f06270 */
[----:B-1----:R-:W-:Y:S01]  /*1cf0*/  VIADD R2, R2, 0x80 ;  /* 0x0000008002027836 */ /* 0x002fe20000000000 */
[----:B------:R-:W-:Y:S01]  /*1d00*/  @!PT LDS RZ, [RZ] ;  /* 0x00000000fffff984 */ /* 0x000fe20000000800 */
[----:B------:R-:W-:Y:S01]  /*1d10*/  @!PT LDS RZ, [RZ] ;  /* 0x00000000fffff984 */ /* 0x000fe20000000800 */
[----:B------:R-:W-:Y:S01]  /*1d20*/  @!PT LDS RZ, [RZ] ;  /* 0x00000000fffff984 */ /* 0x000fe20000000800 */
[----:B------:R-:W-:Y:S01]  /*1d30*/  @!PT LDS RZ, [RZ] ;  /* 0x00000000fffff984 */ /* 0x000fe20000000800 */
[----:B------:R1:W-:Y:S06]  /*1d40*/  MEMBAR.ALL.CTA ;  /* 0x0000000000007992 */ /* 0x0003ec0000008000 */
[----:B-1----:R-:W1:Y:S01]  /*1d50*/  FENCE.VIEW.ASYNC.S ;  /* 0x00000000000073c6 */ /* 0x002e620000000000 */
[----:B------:R-:W-:-:S04]  /*1d60*/  PRMT R2, RZ, 0x654, R2 ;  /* 0x00000654ff027816 */ /* 0x000fc80000000002 */
[----:B-1----:R1:W-:Y:S01]  /*1d70*/  SYNCS.ARRIVE.TRANS64.RED.A1T0 RZ, [R2+URZ], RZ ;  /* 0x000000ff02ff79a7 */ /* 0x0023e200081004ff */
[----:B--2---:R-:W-:-:S13]  /*1d80*/  LOP3.LUT P2, RZ, R6, 0x1, RZ, 0xc0, !PT ;  /* 0x0000000106ff7812 */ /* 0x004fda000784c0ff */
[----:B------:R-:W-:Y:S01]  /*1d90*/  @P2 SHF.R.U32.HI R3, RZ, 0x10, R5 ;  /* 0x00000010ff032819 */ /* 0x000fe20000011605 */
[----:B------:R-:W-:Y:S01]  /*1da0*/  VOTEU.ANY UP0, P2 ;  /* 0x0000000000ff7886 */ /* 0x000fe20001000100 */
[----:B------:R-:W-:Y:S02]  /*1db0*/  @P2 MOV R10, R4 ;  /* 0x00000004000a2202 */ /* 0x000fe40000000f00 */
[----:B------:R-:W-:Y:S02]  /*1dc0*/  @P2 R2UR.BROADCAST UR8, R3 ;  /* 0x00000000030822ca */ /* 0x000fe400008e0000 */
[----:B------:R-:W-:-:S11]  /*1dd0*/  @P2 LOP3.LUT R9, R5, 0xffff, RZ, 0xc0, !PT ;  /* 0x0000ffff05092812 */ /* 0x000fd600078ec0ff */
[----:B------:R-:W-:Y:S01]  /*1de0*/  @UP0 UMOV UR36, UR8 ;  /* 0x0000000800240c82 */ /* 0x000fe20008000000 */
[----:B-1----:R-:W-:Y:S05]  /*1df0*/  @!P0 BRA `(.L_x_33) ;  /* 0x0000000000b88947 */ /* 0x002fea0003800000 */
[----:B------:R-:W4:Y:S01]  /*1e00*/  LDC.64 R4, c[0x0][0xb18] ;  /* 0x0002c600ff047b82 */ /* 0x000f220000000a00 */
[----:B------:R-:W-:-:S07]  /*1e10*/  ISETP.NE.AND P3, PT, R26, 0x1, PT ;  /* 0x000000011a00780c */ /* 0x000fce0003f65270 */
[----:B------:R-:W1:Y:S08]  /*1e20*/  LDC.64 R6, c[0x0][0xb10] ;  /* 0x0002c400ff067b82 */ /* 0x000e700000000a00 */
[----:B------:R-:W2:Y:S08]  /*1e30*/  LDC R14, c[0x0][0xb20] ;  /* 0x0002c800ff0e7b82 */ /* 0x000eb00000000800 */
[----:B------:R-:W3:Y:S01]  /*1e40*/  LDC R15, c[0x0][0xb0c] ;  /* 0x0002c300ff0f7b82 */ /* 0x000ee20000000800 */
[----:B----4-:R-:W-:Y:S01]  /*1e50*/  IMAD.HI.U32 R19, R0, R5, RZ ;  /* 0x0000000500137227 */ /* 0x010fe200078e00ff */
[----:B------:R-:W-:-:S03]  /*1e60*/  ISETP.NE.AND P0, PT, R4, 0x1, PT ;  /* 0x000000010400780c */ /* 0x000fc60003f05270 */
[----:B------:R-:W-:-:S03]  /*1e70*/  IMAD.HI.U32 R5, R9, R5, RZ ;  /* 0x0000000509057227 */ /* 0x000fc600078e00ff */
[----:B------:R-:W4:Y:S01]  /*1e80*/  LDC.64 R2, c[0x0][0xb28] ;  /* 0x0002ca00ff027b82 */ /* 0x000f220000000a00 */
[----:B-1----:R-:W-:-:S04]  /*1e90*/  IMAD.HI.U32 R20, R8, R6, RZ ;  /* 0x0000000608147227 */ /* 0x002fc800078e00ff */
[----:B------:R-:W-:Y:S01]  /*1ea0*/  IMAD.HI.U32 R21, R10, R6, RZ ;  /* 0x000000060a157227 */ /* 0x000fe200078e00ff */
[----:B------:R-:W-:Y:S02]  /*1eb0*/  SHF.R.U32.HI R20, RZ, R7, R20 ;  /* 0x00000007ff147219 */ /* 0x000fe40000011614 */
[-C--:B--2---:R-:W-:Y:S02]  /*1ec0*/  SHF.R.U32.HI R19, RZ, R14.reuse, R19 ;  /* 0x0000000eff137219 */ /* 0x084fe40000011613 */
[----:B------:R-:W-:Y:S02]  /*1ed0*/  SHF.R.U32.HI R5, RZ, R14, R5 ;  /* 0x0000000eff057219 */ /* 0x000fe40000011605 */
[----:B------:R-:W-:Y:S02]  /*1ee0*/  SEL R19, R0, R19, !P0 ;  /* 0x0000001300137207 */ /* 0x000fe40004000000 */
[----:B------:R-:W-:Y:S02]  /*1ef0*/  SHF.R.U32.HI R21, RZ, R7, R21 ;  /* 0x00000007ff157219 */ /* 0x000fe40000011615 */
[----:B---3--:R-:W-:-:S02]  /*1f00*/  ISETP.NE.AND P1, PT, R15, 0x1, PT ;  /* 0x000000010f00780c */ /* 0x008fc40003f25270 */
[----:B------:R-:W-:Y:S02]  /*1f10*/  SEL R5, R9, R5, !P0 ;  /* 0x0000000509057207 */ /* 0x000fe40004000000 */
[----:B------:R-:W-:Y:S02]  /*1f20*/  SEL R20, R8, R20, !P1 ;  /* 0x0000001408147207 */ /* 0x000fe40004800000 */
[----:B------:R-:W-:Y:S01]  /*1f30*/  SEL R21, R10, R21, !P1 ;  /* 0x000000150a157207 */ /* 0x000fe20004800000 */
[----:B----4-:R-:W-:-:S04]  /*1f40*/  IMAD.HI.U32 R18, R19, R2, RZ ;  /* 0x0000000213127227 */ /* 0x010fc800078e00ff */
        /* <DEDUP_REMOVED lines=10> */
[----:B------:R-:W-:-:S04]  /*1ff0*/  @!P0 IMAD.HI.U32 R7, R21, R2, RZ ;  /* 0x0000000215078227 */ /* 0x000fc800078e00ff */
[----:B------:R-:W-:Y:S01]  /*2000*/  IMAD.MOV R2, RZ, RZ, -R6 ;  /* 0x000000ffff027224 */ /* 0x000fe200078e0a06 */
[----:B------:R-:W-:Y:S02]  /*2010*/  @!P0 SHF.R.U32.HI R3, RZ, R3, R7 ;  /* 0x00000003ff038219 */ /* 0x000fe40000011607 */
[----:B------:R-:W-:Y:S01]  /*2020*/  IADD3 R7, PT, PT, -R5, RZ, RZ ;  /* 0x000000ff05077210 */ /* 0x000fe20007ffe1ff */
[----:B------:R-:W-:Y:S01]  /*2030*/  IMAD R2, R26, R2, R5 ;  /* 0x000000021a027224 */ /* 0x000fe200078e0205 */
        /* <DEDUP_REMOVED lines=10> */
.L_x_33:
[----:B------:R-:W1:Y:S02]  /*20e0*/  LDCU UR8, c[0x0][0xb30] ;  /* 0x00016600ff0877ac */ /* 0x000e640008000800 */
[----:B-1----:R-:W-:-:S09]  /*20f0*/  UISETP.NE.AND UP0, UPT, UR8, 0x1, UPT ;  /* 0x000000010800788c */ /* 0x002fd2000bf05270 */
[----:B------:R-:W-:Y:S05]  /*2100*/  BRA.U UP0, `(.L_x_34) ;  /* 0x0000000100407547 */ /* 0x000fea000b800000 */
[----:B------:R-:W1:Y:S08]  /*2110*/  LDC.64 R4, c[0x0][0xb10] ;  /* 0x0002c400ff047b82 */ /* 0x000e700000000a00 */
[----:B------:R-:W2:Y:S08]  /*2120*/  LDC.64 R2, c[0x0][0xb18] ;  /* 0x0002c600ff027b82 */ /* 0x000eb00000000a00 */
[----:B------:R-:W3:Y:S08]  /*2130*/  LDC R6, c[0x0][0xb20] ;  /* 0x0002c800ff067b82 */ /* 0x000ef00000000800 */
[----:B------:R-:W4:Y:S01]  /*2140*/  LDC R7, c[0x0][0xb0c] ;  /* 0x0002c300ff077b82 */ /* 0x000f220000000800 */
[----:B-1----:R-:W-:-:S05]  /*2150*/  IMAD.HI.U32 R4, R10, R4, RZ ;  /* 0x000000040a047227 */ /* 0x002fca00078e00ff */
[----:B------:R-:W-:Y:S01]  /*2160*/  SHF.R.U32.HI R4, RZ, R5, R4 ;  /* 0x00000005ff047219 */ /* 0x000fe20000011604 */
[----:B--2---:R-:W-:Y:S01]  /*2170*/  IMAD.HI.U32 R3, R9, R3, RZ ;  /* 0x0000000309037227 */ /* 0x004fe200078e00ff */
[----:B------:R-:W-:-:S04]  /*2180*/  ISETP.NE.AND P0, PT, R2, 0x1, PT ;  /* 0x000000010200780c */ /* 0x000fc80003f05270 */
[----:B---3--:R-:W-:-:S04]  /*2190*/  SHF.R.U32.HI R3, RZ, R6, R3 ;  /* 0x00000006ff037219 */ /* 0x008fc80000011603 */
[----:B------:R-:W-:Y:S02]  /*21a0*/  SEL R3, R9, R3, !P0 ;  /* 0x0000000309037207 */ /* 0x000fe40004000000 */
[----:B----4-:R-:W-:-:S04]  /*21b0*/  ISETP.NE.AND P1, PT, R7, 0x1, PT ;  /* 0x000000010700780c */ /* 0x010fc80003f25270 */
[----:B------:R-:W-:-:S05]  /*21c0*/  SEL R4, R10, R4, !P1 ;  /* 0x000000040a047207 */ /* 0x000fca0004800000 */
[----:B------:R-:W-:Y:S02]  /*21d0*/  IMAD.IADD R5, R3, 0x1, -R4 ;  /* 0x0000000103057824 */ /* 0x000fe400078e0a04 */
[----:B------:R-:W-:Y:S02]  /*21e0*/  IMAD.IADD R3, R4, 0x1, -R3 ;  /* 0x0000000104037824 */ /* 0x000fe400078e0a03 */
[----:B------:R-:W-:Y:S02]  /*21f0*/  IMAD R10, R5, R7, R10 ;  /* 0x00000007050a7224 */ /* 0x000fe400078e020a */
[----:B------:R-:W-:-:S07]  /*2200*/  IMAD R9, R3, R2, R9 ;  /* 0x0000000203097224 */ /* 0x000fce00078e0209 */
.L_x_34:
[----:B------:R-:W-:Y:S01]  /*2210*/  VIADD R16, R16, 0x1 ;  /* 0x0000000110107836 */ /* 0x000fe20000000000 */
[----:B------:R-:W-:Y:S01]  /*2220*/  PLOP3.LUT P1, PT, PT, PT, PT, 0x80, 0x8 ;  /* 0x000000000008781c */ /* 0x000fe20003f2f070 */
[----:B------:R-:W-:Y:S02]  /*2230*/  IMAD.IADD R15, R10, 0x1, R63 ;  /* 0x000000010a0f7824 */ /* 0x000fe400078e023f */
[----:B------:R-:W-:Y:S01]  /*2240*/  IMAD.IADD R14, R9, 0x1, R62 ;  /* 0x00000001090e7824 */ /* 0x000fe200078e023e */
[----:B------:R-:W-:-:S04]  /*2250*/  ISETP.NE.AND P0, PT, R16, 0x2, PT ;  /* 0x000000021000780c */ /* 0x000fc80003f05270 */
[----:B------:R-:W-:Y:S02]  /*2260*/  SEL R2, RZ, 0x1, P0 ;  /* 0x00000001ff027807 */ /* 0x000fe40000000000 */
[----:B------:R-:W-:Y:S02]  /*2270*/  SEL R16, R16, RZ, P0 ;  /* 0x000000ff10107207 */ /* 0x000fe40000000000 */
[----:B------:R-:W-:Y:S01]  /*2280*/  LOP3.LUT R13, R13, R2, RZ, 0x3c, !PT ;  /* 0x000000020d0d7212 */ /* 0x000fe200078e3cff */
[----:B------:R-:W-:Y:S06]  /*2290*/  @P2 BRA `(.L_x_35) ;  /* 0xfffffff000982947 */ /* 0x000fec000383ffff */
[----:B------:R-:W-:Y:S01]  /*22a0*/  UIADD3 UR5, UPT, UPT, UR4, 0x10, URZ ;  /* 0x0000001004057890 */ /* 0x000fe2000fffe0ff */
[----:B------:R-:W-:-:S03]  /*22b0*/  SHF.L.U32 R2, R17, 0x1f, RZ ;  /* 0x0000001f11027819 */ /* 0x000fc600000006ff */
[----:B------:R-:W-:-:S09]  /*22c0*/  ULEA UR4, UR6, UR5, 0x3 ;  /* 0x0000000506047291 */ /* 0x000fd2000f8e18ff */
[----:B------:R-:W1:Y:S02]  /*22d0*/  SYNCS.PHASECHK.TRANS64.TRYWAIT P0, [UR4], R2 ;  /* 0x00000002ff0075a7 */ /* 0x000e640008001104 */
[----:B-1----:R-:W-:Y:S05]  /*22e0*/  @!P0 BRA `(.L_x_36) ;  /* 0x0000007800fc8947 */ /* 0x002fea0003800000 */
.L_x_170:
[----:B------:R-:W-:-:S04]  /*22f0*/  UIADD3 UR6, UPT, UPT, UR6, 0x1, URZ ;  /* 0x0000000106067890 */ /* 0x000fc8000fffe0ff */
[----:B------:R-:W-:-:S04]  /*2300*/  UISETP.NE.AND UP0, UPT, UR6, 0x2, UPT ;  /* 0x000000020600788c */ /* 0x000fc8000bf05270 */
[----:B------:R-:W-:Y:S02]  /*2310*/  USEL UR4, URZ, 0x1, UP0 ;  /* 0x00000001ff047887 */ /* 0x000fe40008000000 */
[----:B------:R-:W-:-:S04]  /*2320*/  USEL UR6, UR6, URZ, UP0 ;  /* 0x000000ff06067287 */ /* 0x000fc80008000000 */
[----:B------:R-:W-:Y:S01]  /*2330*/  ULEA UR6, UR6, UR5, 0x3 ;  /* 0x0000000506067291 */ /* 0x000fe2000f8e18ff */
[----:B-1----:R-:W-:-:S04]  /*2340*/  LOP3.LUT R2, R17, UR4, RZ, 0x3c, !PT ;  /* 0x0000000411027c12 */ /* 0x002fc8000f8e3cff */
[----:B------:R-:W-:Y:S01]  /*2350*/  SHF.L.U32 R2, R2, 0x1f, RZ ;  /* 0x0000001f02027819 */ /* 0x000fe200000006ff */
[----:B----4-:R-:W-:-:S07]  /*2360*/  IMAD.U32 R0, RZ, RZ, UR6 ;  /* 0x00000006ff007e24 */ /* 0x010fce000f8e00ff */
.L_x_37:
[----:B-1----:R1:W2:Y:S02]  /*2370*/  SYNCS.PHASECHK.TRANS64.TRYWAIT P0, [R0+URZ], R2 ;  /* 0x00000002000075a7 */ /* 0x0022a400080011ff */
[----:B--2---:R-:W-:Y:S05]  /*2380*/  @!P0 NANOSLEEP.SYNCS 0x989680 ;  /* 0x009896800000895d */ /* 0x004fea0003900000 */
[----:B------:R-:W2:Y:S02]  /*2390*/  @!P0 SYNCS.PHASECHK.TRANS64 P0, [R0+URZ], R2 ;  /* 0x00000002000085a7 */ /* 0x000ea400080010ff */
[----:B--2---:R-:W-:Y:S05]  /*23a0*/  @P0 EXIT ;  /* 0x000000000000094d */ /* 0x004fea0003800000 */
[----:B------:R-:W-:Y:S05]  /*23b0*/  BRA `(.L_x_37) ;  /* 0xfffffffc00ec7947 */ /* 0x000fea000383ffff */
.L_x_17:
[----:B------:R-:W-:-:S04]  /*23c0*/  UISETP.NE.AND UP1, UPT, UR37, URZ, UPT ;  /* 0x000000ff2500728c */ /* 0x000fc8000bf25270 */
[----:B------:R-:W-:-:S09]  /*23d0*/  UISETP.NE.OR UP1, UPT, UR8, 0x1, UP1 ;  /* 0x000000010800788c */ /* 0x000fd20008f25670 */
[----:B------:R-:W-:Y:S05]  /*23e0*/  BRA.U UP1, `(.L_x_38) ;  /* 0x0000000501487547 */ /* 0x000fea000b800000 */
[----:B------:R-:W-:Y:S01]  /*23f0*/  ISETP.NE.AND P2, PT, R2, RZ, PT ;  /* 0x000000ff0200720c */ /* 0x000fe20003f45270 */
[----:B------:R-:W-:Y:S01]  /*2400*/  IMAD.MOV.U32 R12, RZ, RZ, 0x1 ;  /* 0x00000001ff0c7424 */ /* 0x000fe200078e00ff */
[----:B------:R-:W-:Y:S02]  /*2410*/  CS2R R10, SRZ ;  /* 0x00000000000a7805 */ /* 0x000fe4000001ff00 */
[----:B------:R-:W-:Y:S01]  /*2420*/  CS2R R8, SRZ ;  /* 0x0000000000087805 */ /* 0x000fe2000001ff00 */
[----:B------:R-:W-:Y:S01]  /*2430*/  UMOV UR4, 0x400 ;  /* 0x0000040000047882 */ /* 0x000fe20000000000 */
[----:B------:R-:W-:Y:S01]  /*2440*/  UMOV UR6, URZ ;  /* 0x000000ff00067c82 */ /* 0x000fe20008000000 */
[----:B------:R-:W-:-:S12]  /*2450*/  ULEA UR37, UR37, UR4, 0x18 ;  /* 0x0000000425257291 */ /* 0x000fd8000f8ec0ff */
.L_x_42:
[----:B------:R-:W-:Y:S02]  /*2460*/  LEA R0, R8, UR37, 0x3 ;  /* 0x0000002508007c11 */ /* 0x000fe4000f8e18ff */
[----:B------:R-:W-:-:S03]  /*2470*/  SHF.L.U32 R4, R9, 0x1f, RZ ;  /* 0x0000001f09047819 */ /* 0x000fc600000006ff */
[----:B------:R-:W-:Y:S01]  /*2480*/  VIADD R5, R0, 0xe0 ;  /* 0x000000e000057836 */ /* 0x000fe20000000000 */
[----:B------:R-:W1:Y:S02]  /*2490*/  SYNCS.PHASECHK.TRANS64.TRYWAIT P0, [R0+URZ+0xd0], R4 ;  /* 0x0000d004000075a7 */ /* 0x000e6400080011ff */
[----:B-1----:R-:W-:Y:S05]  /*24a0*/  @!P0 BRA `(.L_x_39) ;  /* 0x0000007800a48947 */ /* 0x002fea0003800000 */
.L_x_171:
[----:B------:R-:W-:Y:S01]  /*24b0*/  ULEA UR5, UR6, UR37, 0x3 ;  /* 0x0000002506057291 */ /* 0x000fe2000f8e18ff */
[----:B-1----:R-:W-:Y:S01]  /*24c0*/  PRMT R0, RZ, 0x654, R5 ;  /* 0x00000654ff007816 */ /* 0x002fe20000000005 */
[----:B------:R-:W-:Y:S01]  /*24d0*/  @!P2 IMAD.MOV.U32 R4, RZ, RZ, 0x10 ;  /* 0x00000010ff04a424 */ /* 0x000fe200078e00ff */
[----:B------:R-:W-:Y:S01]  /*24e0*/  SHF.L.U32 R5, R12, 0x1f, RZ ;  /* 0x0000001f0c057819 */ /* 0x000fe200000006ff */
[----:B------:R-:W-:Y:S01]  /*24f0*/  UIADD3 UR4, UPT, UPT, UR5, 0x70, URZ ;  /* 0x0000007005047890 */ /* 0x000fe2000fffe0ff */
[----:B------:R1:W-:Y:S05]  /*2500*/  SYNCS.ARRIVE.TRANS64.RED.A1T0 RZ, [R0+URZ], RZ ;  /* 0x000000ff00ff79a7 */ /* 0x0003ea00081004ff */
[----:B------:R-:W-:Y:S01]  /*2510*/  IMAD.U32 R6, RZ, RZ, UR4 ;  /* 0x00000004ff067e24 */ /* 0x000fe2000f8e00ff */
[----:B------:R-:W2:Y:S04]  /*2520*/  SYNCS.PHASECHK.TRANS64.TRYWAIT P0, [UR5+0x80], R5 ;  /* 0x00008005ff0075a7 */ /* 0x000ea80008001105 */
[----:B------:R-:W-:Y:S01]  /*2530*/  PRMT R6, R2, 0x654, R6 ;  /* 0x0000065402067816 */ /* 0x000fe20000000006 */
[----:B-12---:R-:W-:Y:S06]  /*2540*/  @!P0 BRA `(.L_x_40) ;  /* 0x0000007800908947 */ /* 0x006fec0003800000 */
.L_x_173:
[----:B------:R-:W-:Y:S01]  /*2550*/  ULEA UR4, UR6, UR37, 0x4 ;  /* 0x0000002506047291 */ /* 0x000fe2000f8e20ff */
[----:B------:R-:W-:Y:S01]  /*2560*/  SEL R3, R6, R3, !P2 ;  /* 0x0000000306037207 */ /* 0x000fe20005000000 */
[----:B------:R-:W-:Y:S01]  /*2570*/  UIADD3 UR5, UPT, UPT, UR5, 0x70, URZ ;  /* 0x0000007005057890 */ /* 0x000fe2000fffe0ff */
[----:B-1----:R-:W-:Y:S01]  /*2580*/  LEA R0, R11, UR37, 0x3 ;  /* 0x000000250b007c11 */ /* 0x002fe2000f8e18ff */
[----:B------:R-:W-:Y:S01]  /*2590*/  UIADD3 UR4, UPT, UPT, UR4, 0x100, URZ ;  /* 0x0000010004047890 */ /* 0x000fe2000fffe0ff */
[----:B------:R1:W-:Y:S01]  /*25a0*/  @!P2 SYNCS.ARRIVE.TRANS64.RED RZ, [R3+URZ], R4 ;  /* 0x0000000403ffa9a7 */ /* 0x0003e200080004ff */
[----:B------:R-:W-:Y:S01]  /*25b0*/  UIADD3 UR6, UPT, UPT, UR6, 0x1, URZ ;  /* 0x0000000106067890 */ /* 0x000fe2000fffe0ff */
[----:B------:R-:W-:-:S03]  /*25c0*/  VIADD R8, R8, 0x1 ;  /* 0x0000000108087836 */ /* 0x000fc60000000000 */
[----:B------:R-:W-:Y:S02]  /*25d0*/  UISETP.NE.AND UP0, UPT, UR6, 0x2, UPT ;  /* 0x000000020600788c */ /* 0x000fe4000bf05270 */
[----:B------:R-:W-:Y:S01]  /*25e0*/  ISETP.NE.AND P0, PT, R8, 0x2, PT ;  /* 0x000000020800780c */ /* 0x000fe20003f05270 */
[----:B------:R-:W-:Y:S06]  /*25f0*/  UGETNEXTWORKID.BROADCAST [UR4], [UR5] ;  /* 0x00000000040073ca */ /* 0x000fec0008000100 */
[----:B------:R-:W-:Y:S02]  /*2600*/  USEL UR4, URZ, 0x1, UP0 ;  /* 0x00000001ff047887 */ /* 0x000fe40008000000 */
[----:B------:R-:W-:-:S04]  /*2610*/  USEL UR6, UR6, URZ, UP0 ;  /* 0x000000ff06067287 */ /* 0x000fc80008000000 */
[----:B------:R-:W-:Y:S02]  /*2620*/  LOP3.LUT R12, R12, UR4, RZ, 0x3c, !PT ;  /* 0x000000040c0c7c12 */ /* 0x000fe4000f8e3cff */
[----:B-1----:R-:W-:-:S04]  /*2630*/  SHF.L.U32 R4, R10, 0x1f, RZ ;  /* 0x0000001f0a047819 */ /* 0x002fc800000006ff */
[----:B------:R-:W1:Y:S02]  /*2640*/  SYNCS.PHASECHK.TRANS64.TRYWAIT P1, [R0+URZ+0x70], R4 ;  /* 0x00007004000075a7 */ /* 0x000e6400080211ff */
[----:B-1----:R-:W-:Y:S05]  /*2650*/  @!P1 BRA `(.L_x_41) ;  /* 0x0000007800649947 */ /* 0x002fea0003800000 */
.L_x_174:
[C---:B-1----:R-:W-:Y:S01]  /*2660*/  LEA R4, R11.reuse, UR37, 0x4 ;  /* 0x000000250b047c11 */ /* 0x042fe2000f8e20ff */
[----:B------:R-:W-:Y:S01]  /*2670*/  VIADD R0, R0, 0x80 ;  /* 0x0000008000007836 */ /* 0x000fe20000000000 */
[----:B------:R-:W-:Y:S01]  /*2680*/  SEL R8, R8, RZ, P0 ;  /* 0x000000ff08087207 */ /* 0x000fe20000000000 */
[----:B------:R-:W-:-:S03]  /*2690*/  VIADD R11, R11, 0x1 ;  /* 0x000000010b0b7836 */ /* 0x000fc60000000000 */
[----:B------:R-:W1:Y:S01]  /*26a0*/  LDS.128 R4, [R4+0x100] ;  /* 0x0001000004047984 */ /* 0x000e620000000c00 */
[----:B------:R-:W-:Y:S02]  /*26b0*/  PRMT R0, RZ, 0x654, R0 ;  /* 0x00000654ff007816 */ /* 0x000fe40000000000 */
[C---:B------:R-:W-:Y:S01]  /*26c0*/  ISETP.NE.AND P1, PT, R11.reuse, 0x2, PT ;  /* 0x000000020b00780c */ /* 0x040fe20003f25270 */
[----:B------:R-:W-:Y:S01]  /*26d0*/  @!PT LDS RZ, [RZ] ;  /* 0x00000000fffff984 */ /* 0x000fe20000000800 */
[----:B------:R-:W-:Y:S01]  /*26e0*/  @!PT LDS RZ, [RZ] ;  /* 0x00000000fffff984 */ /* 0x000fe20000000800 */
[----:B------:R-:W-:Y:S01]  /*26f0*/  @!PT LDS RZ, [RZ] ;  /* 0x00000000fffff984 */ /* 0x000fe20000000800 */
[----:B------:R-:W-:Y:S01]  /*2700*/  @!PT LDS RZ, [RZ] ;  /* 0x00000000fffff984 */ /* 0x000fe20000000800 */
[----:B------:R2:W-:Y:S06]  /*2710*/  MEMBAR.ALL.CTA ;  /* 0x0000000000007992 */ /* 0x0005ec0000008000 */
[----:B--2---:R-:W2:Y:S01]  /*2720*/  FENCE.VIEW.ASYNC.S ;  /* 0x00000000000073c6 */ /* 0x004ea20000000000 */
[----:B------:R-:W-:Y:S01]  /*2730*/  SEL R11, R11, RZ, P1 ;  /* 0x000000ff0b0b7207 */ /* 0x000fe20000800000 */
[----:B--2---:R2:W-:Y:S01]  /*2740*/  SYNCS.ARRIVE.TRANS64.RED.A1T0 RZ, [R0+URZ], RZ ;  /* 0x000000ff00ff79a7 */ /* 0x0045e200081004ff */
[----:B-1----:R-:W-:-:S02]  /*2750*/  LOP3.LUT P3, RZ, R6, 0x1, RZ, 0xc0, !PT ;  /* 0x0000000106ff7812 */ /* 0x002fc4000786c0ff */
[----:B------:R-:W-:-:S04]  /*2760*/  SEL R4, RZ, 0x1, P1 ;  /* 0x00000001ff047807 */ /* 0x000fc80000800000 */
[----:B------:R-:W-:Y:S02]  /*2770*/  LOP3.LUT R10, R10, R4, RZ, 0x3c, !PT ;  /* 0x000000040a0a7212 */ /* 0x000fe400078e3cff */
[----:B--2---:R-:W-:-:S04]  /*2780*/  SEL R0, RZ, 0x1, P0 ;  /* 0x00000001ff007807 */ /* 0x004fc80000000000 */
[----:B------:R-:W-:Y:S01]  /*2790*/  LOP3.LUT R9, R9, R0, RZ, 0x3c, !PT ;  /* 0x0000000009097212 */ /* 0x000fe200078e3cff */
[----:B------:R-:W-:Y:S06]  /*27a0*/  @P3 BRA `(.L_x_42) ;  /* 0xfffffffc002c3947 */ /* 0x000fec000383ffff */
[----:B------:R-:W-:Y:S01]  /*27b0*/  ULEA UR5, UR6, UR37, 0x3 ;  /* 0x0000002506057291 */ /* 0x000fe2000f8e18ff */
[----:B------:R-:W-:-:S08]  /*27c0*/  SHF.L.U32 R2, R12, 0x1f, RZ ;  /* 0x0000001f0c027819 */ /* 0x000fd000000006ff */
[----:B------:R-:W1:Y:S02]  /*27d0*/  SYNCS.PHASECHK.TRANS64 P0, [UR5+0x80], R2 ;  /* 0x00008002ff0075a7 */ /* 0x000e640008001005 */
[----:B-1----:R-:W-:Y:S05]  /*27e0*/  @P0 BRA `(.L_x_43) ;  /* 0x0000000000080947 */ /* 0x002fea0003800000 */
[----:B------:R-:W1:Y:S02]  /*27f0*/  SYNCS.PHASECHK.TRANS64.TRYWAIT P0, [UR5+0x80], R2 ;  /* 0x00008002ff0075a7 */ /* 0x000e640008001105 */
[----:B-1----:R-:W-:Y:S05]  /*2800*/  @!P0 BRA `(.L_x_44) ;  /* 0x00000078000c8947 */ /* 0x002fea0003800000 */
.L_x_43:
[----:B------:R-:W-:-:S04]  /*2810*/  UIADD3 UR4, UPT, UPT, UR6, 0x1, URZ ;  /* 0x0000000106047890 */ /* 0x000fc8000fffe0ff */
[----:B------:R-:W-:-:S04]  /*2820*/  UISETP.NE.AND UP0, UPT, UR4, 0x2, UPT ;  /* 0x000000020400788c */ /* 0x000fc8000bf05270 */
[----:B------:R-:W-:Y:S02]  /*2830*/  USEL UR7, URZ, 0x1, UP0 ;  /* 0x00000001ff077887 */ /* 0x000fe40008000000 */
[----:B------:R-:W-:-:S04]  /*2840*/  USEL UR4, UR4, URZ, UP0 ;  /* 0x000000ff04047287 */ /* 0x000fc80008000000 */
[----:B------:R-:W-:Y:S01]  /*2850*/  ULEA UR4, UR4, UR37, 0x3 ;  /* 0x0000002504047291 */ /* 0x000fe2000f8e18ff */
[----:B-1----:R-:W-:-:S04]  /*2860*/  LOP3.LUT R2, R12, UR7, RZ, 0x3c, !PT ;  /* 0x000000070c027c12 */ /* 0x002fc8000f8e3cff */
[----:B------:R-:W-:-:S04]  /*2870*/  SHF.L.U32 R0, R2, 0x1f, RZ ;  /* 0x0000001f02007819 */ /* 0x000fc800000006ff */
[----:B------:R-:W1:Y:S02]  /*2880*/  SYNCS.PHASECHK.TRANS64 P0, [UR4+0x80], R0 ;  /* 0x00008000ff0075a7 */ /* 0x000e640008001004 */
[----:B-1----:R-:W-:Y:S05]  /*2890*/  @P0 EXIT ;  /* 0x000000000000094d */ /* 0x002fea0003800000 */
[----:B------:R-:W-:Y:S02]  /*28a0*/  SHF.L.U32 R2, R2, 0x1f, RZ ;  /* 0x0000001f02027819 */ /* 0x000fe400000006ff */
[----:B------:R-:W-:-:S07]  /*28b0*/  MOV R0, UR4 ;  /* 0x0000000400007c02 */ /* 0x000fce0008000f00 */
.L_x_45:
[----:B-1----:R1:W2:Y:S02]  /*28c0*/  SYNCS.PHASECHK.TRANS64.TRYWAIT P0, [R0+URZ+0x80], R2 ;  /* 0x00008002000075a7 */ /* 0x0022a400080011ff */
[----:B--2---:R-:W-:Y:S05]  /*28d0*/  @!P0 NANOSLEEP.SYNCS 0x989680 ;  /* 0x009896800000895d */ /* 0x004fea0003900000 */
[----:B------:R-:W2:Y:S02]  /*28e0*/  @!P0 SYNCS.PHASECHK.TRANS64 P0, [R0+URZ+0x80], R2 ;  /* 0x00008002000085a7 */ /* 0x000ea400080010ff */
[----:B--2---:R-:W-:Y:S05]  /*28f0*/  @P0 EXIT ;  /* 0x000000000000094d */ /* 0x004fea0003800000 */
[----:B------:R-:W-:Y:S05]  /*2900*/  BRA `(.L_x_45) ;  /* 0xfffffffc00ec7947 */ /* 0x000fea000383ffff */
.L_x_38:
[----:B------:R-:W-:-:S09]  /*2910*/  UISETP.NE.AND UP1, UPT, UR8, URZ, UPT ;  /* 0x000000ff0800728c */ /* 0x000fd2000bf25270 */
[----:B------:R-:W-:Y:S05]  /*2920*/  BRA.U UP1, `(.L_x_46) ;  /* 0x0000000d01cc7547 */ /* 0x000fea000b800000 */
[----:B------:R-:W-:Y:S01]  /*2930*/  UMOV UR4, 0x40 ;  /* 0x0000004000047882 */ /* 0x000fe20000000000 */
[----:B------:R-:W-:Y:S01]  /*2940*/  NOP ;  /* 0x0000000000007918 */ /* 0x000fe20000000000 */
[----:B------:R-:W-:Y:S01]  /*2950*/  ULEA UR4, UR37, UR4, 0x18 ;  /* 0x0000000425047291 */ /* 0x000fe2000f8ec0ff */
[----:B------:R-:W-:Y:S02]  /*2960*/  UMOV UR5, 0x400 ;  /* 0x0000040000057882 */ /* 0x000fe40000000000 */
[----:B------:R-:W-:-:S06]  /*2970*/  ULEA UR37, UR37, UR5, 0x18 ;  /* 0x0000000525257291 */ /* 0x000fcc000f8ec0ff */
[----:B------:R-:W1:Y:S02]  /*2980*/  LDS.U8 R0, [UR4+0x1c] ;  /* 0x00001c04ff007984 */ /* 0x000e640008000000 */
[----:B-1----:R-:W-:-:S13]  /*2990*/  ISETP.NE.AND P0, PT, R0, RZ, PT ;  /* 0x000000ff0000720c */ /* 0x002fda0003f05270 */
[----:B------:R-:W-:Y:S05]  /*29a0*/  @P0 BRA `(.L_x_47) ;  /* 0x0000000000580947 */ /* 0x000fea0003800000 */
[----:B------:R-:W-:-:S13]  /*29b0*/  ELECT P0, URZ, PT ;  /* 0x0000000000ff782f */ /* 0x000fda0003800000 */
[----:B------:R-:W-:Y:S05]  /*29c0*/  @!P0 BRA `(.L_x_48) ;  /* 0x0000000000608947 */ /* 0x000fea0003800000 */
[----:B------:R-:W-:Y:S01]  /*29d0*/  UMOV UR5, 0x10 ;  /* 0x0000001000057882 */ /* 0x000fe20000000000 */
[----:B------:R-:W-:Y:S01]  /*29e0*/  HFMA2 R0, -RZ, RZ, 0, 5.9604644775390625e-08 ;  /* 0x00000001ff007431 */ /* 0x000fe200000001ff */
[----:B------:R-:W-:-:S03]  /*29f0*/  MOV R2, 0xffff ;  /* 0x0000ffff00027802 */ /* 0x000fc60000000f00 */
[----:B------:R-:W-:Y:S04]  /*2a00*/  DEPBAR.LE SB1, 0x36 ;  /* 0x00009d800000791a */ /* 0x000fe80000000000 */
[----:B------:R-:W1:Y:S02]  /*2a10*/  UTCATOMSWS.FIND_AND_SET.ALIGN UP0, UR5, UR5 ;  /* 0x00000005000575e3 */ /* 0x000e640008000800 */
[----:B-1----:R-:W-:Y:S01]  /*2a20*/  MOV R3, UR5 ;  /* 0x0000000500037c02 */ /* 0x002fe20008000f00 */
[----:B------:R-:W-:Y:S06]  /*2a30*/  BRA.U UP0, `(.L_x_49) ;  /* 0x0000000100187547 */ /* 0x000fec000b800000 */
.L_x_50:
[----:B------:R-:W-:Y:S05]  /*2a40*/  NANOSLEEP 0x64 ;  /* 0x000000640000795d */ /* 0x000fea0003800000 */
[----:B------:R-:W-:-:S05]  /*2a50*/  UMOV UR5, 0x10 ;  /* 0x0000001000057882 */ /* 0x000fca0000000000 */
[----:B------:R-:W-:Y:S04]  /*2a60*/  DEPBAR.LE SB1, 0x36 ;  /* 0x00009d800000791a */ /* 0x000fe80000000000 */
[----:B------:R-:W1:Y:S02]  /*2a70*/  UTCATOMSWS.FIND_AND_SET.ALIGN UP0, UR5, UR5 ;  /* 0x00000005000575e3 */ /* 0x000e640008000800 */
[----:B-1----:R-:W-:Y:S01]  /*2a80*/  MOV R3, UR5 ;  /* 0x0000000500037c02 */ /* 0x002fe20008000f00 */
[----:B------:R-:W-:Y:S05]  /*2a90*/  BRA.U !UP0, `(.L_x_50) ;  /* 0xfffffffd08e87547 */ /* 0x000fea000b83ffff */
.L_x_49:
[-C--:B------:R-:W-:Y:S02]  /*2aa0*/  SHF.L.U32 R2, R2, R3.reuse, RZ ;  /* 0x0000000302027219 */ /* 0x080fe400000006ff */
[----:B------:R-:W-:Y:S01]  /*2ab0*/  SHF.L.U32 R0, R0, R3, RZ ;  /* 0x0000000300007219 */ /* 0x000fe200000006ff */
[----:B------:R-:W-:Y:S02]  /*2ac0*/  IMAD.SHL.U32 R3, R3, 0x20, RZ ;  /* 0x0000002003037824 */ /* 0x000fe400078e00ff */
[----:B------:R1:W-:Y:S04]  /*2ad0*/  ATOMS.OR RZ, [UR4+0x14], R2 ;  /* 0x00001402ffff798c */ /* 0x0003e8000b000004 */
[----:B------:R1:W-:Y:S04]  /*2ae0*/  ATOMS.OR RZ, [UR4+0x18], R0 ;  /* 0x00001800ffff798c */ /* 0x0003e8000b000004 */
[----:B------:R1:W-:Y:S01]  /*2af0*/  STS [UR37+0x120], R3 ;  /* 0x00012003ff007988 */ /* 0x0003e20008000825 */
[----:B------:R-:W-:Y:S05]  /*2b00*/  BRA `(.L_x_48) ;  /* 0x0000000000107947 */ /* 0x000fea0003800000 */
.L_x_47:
[----:B------:R-:W-:Y:S02]  /*2b10*/  MOV R0, 0xffffffff ;  /* 0xffffffff00007802 */ /* 0x000fe40000000f00 */
[----:B------:R-:W-:-:S03]  /*2b20*/  MOV R2, 0x2b50 ;  /* 0x00002b5000027802 */ /* 0x000fc60000000f00 */
[----:B------:R1:W-:Y:S04]  /*2b30*/  STS [UR37+0x120], R0 ;  /* 0x00012000ff007988 */ /* 0x0003e80008000825 */
[----:B-1-3-5:R-:W-:Y:S05]  /*2b40*/  CALL.REL.NOINC `($__internal_1_$__cuda_sm10x_tcgen05_guardrail_trap_phase_invalid_during_alloc) ;  /* 0x0000008000047944 */ /* 0x02afea0003c00000 */
.L_x_48:
[----:B------:R-:W-:Y:S05]  /*2b50*/  WARPSYNC.ALL ;  /* 0x0000000000007948 */ /* 0x000fea0003800000 */
[----:B------:R-:W2:Y:S01]  /*2b60*/  S2UR UR5, SR_CgaCtaId ;  /* 0x00000000000579c3 */ /* 0x000ea20000008800 */
[----:B------:R-:W-:Y:S01]  /*2b70*/  UMOV UR4, 0x400 ;  /* 0x0000040000047882 */ /* 0x000fe20000000000 */
[----:B------:R-:W-:-:S06]  /*2b80*/  NOP ;  /* 0x0000000000007918 */ /* 0x000fcc0000000000 */
[----:B------:R-:W-:Y:S06]  /*2b90*/  BAR.ARV 0x6, 0xa0 ;  /* 0x0182800000007b1d */ /* 0x000fec0000002000 */
[----:B------:R-:W4:Y:S01]  /*2ba0*/  LDCU UR7, c[0x0][0x38c] ;  /* 0x00007180ff0777ac */ /* 0x000f220008000800 */
[----:B------:R-:W-:Y:S01]  /*2bb0*/  IMAD.MOV.U32 R11, RZ, RZ, 0x1 ;  /* 0x00000001ff0b7424 */ /* 0x000fe200078e00ff */
[----:B------:R-:W-:Y:S01]  /*2bc0*/  CS2R R8, SRZ ;  /* 0x0000000000087805 */ /* 0x000fe2000001ff00 */
[----:B------:R-:W-:Y:S01]  /*2bd0*/  IMAD.MOV.U32 R10, RZ, RZ, RZ ;  /* 0x000000ffff0a7224 */ /* 0x000fe200078e00ff */
[----:B------:R-:W3:Y:S01]  /*2be0*/  LDCU UR6, c[0x0][0x38c] ;  /* 0x00007180ff0677ac */ /* 0x000ee20008000800 */
[----:B------:R-:W-:Y:S01]  /*2bf0*/  UMOV UR15, URZ ;  /* 0x000000ff000f7c82 */ /* 0x000fe20008000000 */
[----:B------:R-:W-:Y:S01]  /*2c00*/  UMOV UR14, URZ ;  /* 0x000000ff000e7c82 */ /* 0x000fe20008000000 */
[----:B--2---:R-:W-:Y:S01]  /*2c10*/  ULEA UR5, UR5, UR4, 0x18 ;  /* 0x0000000405057291 */ /* 0x004fe2000f8ec0ff */
[----:B------:R-:W-:Y:S01]  /*2c20*/  UMOV UR24, 0x0 ;  /* 0x0000000000187882 */ /* 0x000fe20000000000 */
[----:B------:R-:W-:-:S02]  /*2c30*/  UMOV UR25, 0x4400910 ;  /* 0x0440091000197882 */ /* 0x000fc40000000000 */
[----:B------:R-:W-:Y:S02]  /*2c40*/  UIADD3 UR10, UPT, UPT, UR5, 0x8800, URZ ;  /* 0x00008800050a7890 */ /* 0x000fe4000fffe0ff */
[----:B------:R-:W-:Y:S02]  /*2c50*/  UIADD3 UR11, UPT, UPT, UR5, 0xc800, URZ ;  /* 0x0000c800050b7890 */ /* 0x000fe4000fffe0ff */
[----:B----4-:R-:W-:Y:S01]  /*2c60*/  UIADD3 UR7, UPT, UPT, UR7, 0x1f, URZ ;  /* 0x0000001f07077890 */ /* 0x010fe2000fffe0ff */
[----:B-1----:R-:W1:Y:S01]  /*2c70*/  LDS R0, [UR5+0x120] ;  /* 0x00012005ff007984 */ /* 0x002e620008000800 */
[----:B------:R-:W-:Y:S02]  /*2c80*/  USHF.R.U32.HI UR10, URZ, 0x4, UR10 ;  /* 0x00000004ff0a7899 */ /* 0x000fe4000801160a */
[----:B------:R-:W-:Y:S02]  /*2c90*/  USHF.R.S32.HI UR4, URZ, 0x1f, UR7 ;  /* 0x0000001fff047899 */ /* 0x000fe40008011407 */
[----:B------:R-:W-:-:S02]  /*2ca0*/  USHF.R.U32.HI UR11, URZ, 0x4, UR11 ;  /* 0x00000004ff0b7899 */ /* 0x000fc4000801160b */
[----:B------:R-:W-:Y:S02]  /*2cb0*/  ULEA.HI UR4, UR4, UR7, URZ, 0x5 ;  /* 0x0000000704047291 */ /* 0x000fe4000f8f28ff */
[----:B------:R-:W-:Y:S02]  /*2cc0*/  ULOP3.LUT UR10, UR10, 0x3fff, URZ, 0xc0, !UPT ;  /* 0x00003fff0a0a7892 */ /* 0x000fe4000f8ec0ff */
[----:B------:R-:W-:Y:S02]  /*2cd0*/  USHF.R.S32.HI UR4, URZ, 0x5, UR4 ;  /* 0x00000005ff047899 */ /* 0x000fe40008011404 */
[----:B------:R-:W-:Y:S02]  /*2ce0*/  ULOP3.LUT UR11, UR11, 0x3fff, URZ, 0xc0, !UPT ;  /* 0x00003fff0b0b7892 */ /* 0x000fe4000f8ec0ff */
[----:B------:R-:W-:Y:S01]  /*2cf0*/  UISETP.LT.AND UP0, UPT, UR4, 0x1, UPT ;  /* 0x000000010400788c */ /* 0x000fe2000bf01270 */
[----:B------:R-:W-:Y:S01]  /*2d00*/  UMOV UR22, 0x0 ;  /* 0x0000000000167882 */ /* 0x000fe20000000000 */
[----:B------:R-:W-:-:S02]  /*2d10*/  UMOV UR23, 0x4400910 ;  /* 0x0440091000177882 */ /* 0x000fc40000000000 */
[----:B------:R-:W-:Y:S02]  /*2d20*/  USEL UR9, UR4, 0x1, !UP0 ;  /* 0x0000000104097887 */ /* 0x000fe4000c000000 */
[----:B------:R-:W-:Y:S02]  /*2d30*/  ULOP3.LUT UR10, UR10, 0x10000, URZ, 0xfc, !UPT ;  /* 0x000100000a0a7892 */ /* 0x000fe4000f8efcff */
[----:B------:R-:W-:Y:S02]  /*2d40*/  ULOP3.LUT UR11, UR11, 0x10000, URZ, 0xfc, !UPT ;  /* 0x000100000b0b7892 */ /* 0x000fe4000f8efcff */
[----:B------:R-:W-:Y:S02]  /*2d50*/  UIADD3 UR9, UPT, UPT, -UR9, URZ, URZ ;  /* 0x000000ff09097290 */ /* 0x000fe4000fffe1ff */
[----:B---3--:R-:W-:Y:S01]  /*2d60*/  UISETP.GE.AND UP3, UPT, UR6, 0x1, UPT ;  /* 0x000000010600788c */ /* 0x008fe2000bf66270 */
[----:B------:R-:W-:Y:S01]  /*2d70*/  UMOV UR20, 0x0 ;  /* 0x0000000000147882 */ /* 0x000fe20000000000 */
[----:B------:R-:W-:Y:S01]  /*2d80*/  UMOV UR21, 0x4400910 ;  /* 0x0440091000157882 */ /* 0x000fe20000000000 */
[----:B------:R-:W-:Y:S01]  /*2d90*/  UMOV UR18, 0x0 ;  /* 0x0000000000127882 */ /* 0x000fe20000000000 */
[----:B------:R-:W-:Y:S01]  /*2da0*/  UMOV UR19, 0x4400910 ;  /* 0x0440091000137882 */ /* 0x000fe20000000000 */
[----:B-1----:R-:W-:-:S15]  /*2db0*/  R2UR UR16, R0 ;  /* 0x00000000001072ca */ /* 0x002fde00000e0000 */
.L_x_57:
[----:B------:R-:W-:Y:S02]  /*2dc0*/  LEA R0, R10, UR5, 0x3 ;  /* 0x000000050a007c11 */ /* 0x000fe4000f8e18ff */
[----:B------:R-:W-:Y:S02]  /*2dd0*/  SHF.L.U32 R2, R9, 0x1f, RZ ;  /* 0x0000001f09027819 */ /* 0x000fe400000006ff */
[----:B------:R-:W-:Y:S01]  /*2de0*/  PLOP3.LUT P0, PT, PT, PT, UP3, 0x80, 0x8 ;  /* 0x000000000008781c */ /* 0x000fe20003f0f038 */
[----:B------:R-:W-:Y:S01]  /*2df0*/  VIADD R3, R0, 0x80 ;  /* 0x0000008000037836 */ /* 0x000fe20000000000 */
[----:B-1----:R-:W1:Y:S02]  /*2e00*/  SYNCS.PHASECHK.TRANS64.TRYWAIT P1, [R0+URZ+0x70], R2 ;  /* 0x00007002000075a7 */ /* 0x002e6400080211ff */
[----:B-1-3--:R-:W-:Y:S09]  /*2e10*/  @!P1 BRA `(.L_x_51) ;  /* 0x0000007000a09947 */ /* 0x00aff20003800000 */
.L_x_176:
[----:B------:R-:W-:Y:S01]  /*2e20*/  LEA R4, R10, UR5, 0x4 ;  /* 0x000000050a047c11 */ /* 0x000fe2000f8e20ff */
[----:B------:R-:W-:Y:S01]  /*2e30*/  @UP3 ULEA UR6, UR14, UR5, 0x3 ;  /* 0x000000050e063291 */ /* 0x000fe2000f8e18ff */
[----:B------:R-:W-:Y:S01]  /*2e40*/  PLOP3.LUT P2, PT, PT, PT, PT, 0x80, 0x8 ;  /* 0x000000000008781c */ /* 0x000fe20003f4f070 */
[----:B------:R-:W-:Y:S01]  /*2e50*/  ULEA UR7, UR15, UR5, 0x3 ;  /* 0x000000050f077291 */ /* 0x000fe2000f8e18ff */
[----:B------:R-:W-:Y:S02]  /*2e60*/  PRMT R3, RZ, 0x654, R3 ;  /* 0x00000654ff037816 */ /* 0x000fe40000000003 */
[----:B------:R-:W2:Y:S01]  /*2e70*/  LDS.128 R4, [R4+0x100] ;  /* 0x0001000004047984 */ /* 0x000ea20000000c00 */
[----:B-1----:R-:W-:Y:S02]  /*2e80*/  @P0 SHF.L.U32 R2, R8, 0x1f, RZ ;  /* 0x0000001f08020819 */ /* 0x002fe400000006ff */
[----:B------:R-:W-:Y:S01]  /*2e90*/  SHF.L.U32 R0, R11, 0x1f, RZ ;  /* 0x0000001f0b007819 */ /* 0x000fe200000006ff */
[----:B------:R-:W-:Y:S01]  /*2ea0*/  @!PT LDS RZ, [RZ] ;  /* 0x00000000fffff984 */ /* 0x000fe20000000800 */
[----:B------:R-:W-:Y:S01]  /*2eb0*/  @!PT LDS RZ, [RZ] ;  /* 0x00000000fffff984 */ /* 0x000fe20000000800 */
[----:B------:R-:W-:Y:S01]  /*2ec0*/  @!PT LDS RZ, [RZ] ;  /* 0x00000000fffff984 */ /* 0x000fe20000000800 */
[----:B------:R-:W-:Y:S01]  /*2ed0*/  @!PT LDS RZ, [RZ] ;  /* 0x00000000fffff984 */ /* 0x000fe20000000800 */
[----:B------:R1:W-:Y:S06]  /*2ee0*/  MEMBAR.ALL.CTA ;  /* 0x0000000000007992 */ /* 0x0003ec0000008000 */
[----:B-1----:R-:W1:Y:S02]  /*2ef0*/  FENCE.VIEW.ASYNC.S ;  /* 0x00000000000073c6 */ /* 0x002e640000000000 */
[----:B-1----:R1:W-:Y:S01]  /*2f00*/  SYNCS.ARRIVE.TRANS64.RED.A1T0 RZ, [R3+URZ], RZ ;  /* 0x000000ff03ff79a7 */ /* 0x0023e200081004ff */
[----:B------:R1:W3:Y:S01]  /*2f10*/  @P0 SYNCS.PHASECHK.TRANS64.TRYWAIT P2, [UR6], R2 ;  /* 0x00000002ff0005a7 */ /* 0x0002e20008041106 */
[----:B------:R-:W-:Y:S01]  /*2f20*/  ULEA.HI UR6, UR15, UR15, URZ, 0x1 ;  /* 0x0000000f0f067291 */ /* 0x000fe2000f8f08ff */
[----:B--2---:R-:W-:-:S03]  /*2f30*/  LOP3.LUT P1, RZ, R6, 0x1, RZ, 0xc0, !PT ;  /* 0x0000000106ff7812 */ /* 0x004fc6000782c0ff */
[----:B------:R-:W-:Y:S02]  /*2f40*/  USHF.L.U32 UR8, UR6, 0x7, URZ ;  /* 0x0000000706087899 */ /* 0x000fe400080006ff */
[----:B------:R-:W-:Y:S02]  /*2f50*/  ULOP3.LUT UR6, UR6, 0xffe, URZ, 0xc0, !UPT ;  /* 0x00000ffe06067892 */ /* 0x000fe4000f8ec0ff */
[----:B------:R-:W-:Y:S02]  /*2f60*/  ULOP3.LUT UR8, UR8, 0xffffff00, URZ, 0xc0, !UPT ;  /* 0xffffff0008087892 */ /* 0x000fe4000f8ec0ff */
[----:B------:R-:W-:Y:S02]  /*2f70*/  UIADD3 UR6, UPT, UPT, -UR6, UR15, URZ ;  /* 0x0000000f06067290 */ /* 0x000fe4000fffe1ff */
[----:B------:R-:W-:Y:S01]  /*2f80*/  UIADD3 UR8, UPT, UPT, UR16, UR8, URZ ;  /* 0x0000000810087290 */ /* 0x000fe2000fffe0ff */
[----:B------:R-:W2:Y:S03]  /*2f90*/  SYNCS.PHASECHK.TRANS64.TRYWAIT P0, [UR7+0xb0], R0 ;  /* 0x0000b000ff0075a7 */ /* 0x000ea60008001107 */
[----:B------:R-:W-:Y:S01]  /*2fa0*/  ULEA UR8, UR6, UR8, 0x14 ;  /* 0x0000000806087291 */ /* 0x000fe2000f8ea0ff */
[----:B-123--:R-:W-:Y:S11]  /*2fb0*/  @!P0 BRA `(.L_x_52) ;  /* 0x00000070004c8947 */ /* 0x00eff60003800000 */
.L_x_178:
[----:B------:R-:W-:Y:S01]  /*2fc0*/  IADD3 R10, PT, PT, R10, 0x1, RZ ;  /* 0x000000010a0a7810 */ /* 0x000fe20007ffe0ff */
[----:B------:R-:W-:Y:S06]  /*2fd0*/  BRA.U !UP3, `(.L_x_53) ;  /* 0x000000010bc07547 */ /* 0x000fec000b800000 */
[----:B------:R-:W-:Y:S01]  /*2fe0*/  UPLOP3.LUT UP4, UPT, UPT, UPT, UPT, 0x40, 0x4 ;  /* 0x000000000004789c */ /* 0x000fe20003f8e870 */
[----:B------:R-:W-:Y:S01]  /*2ff0*/  UMOV UR13, UR9 ;  /* 0x00000009000d7c82 */ /* 0x000fe20008000000 */
[----:B------:R-:W-:Y:S01]  /*3000*/  UMOV UR12, UR4 ;  /* 0x00000004000c7c82 */ /* 0x000fe20008000000 */
[----:B------:R-:W-:-:S08]  /*3010*/  UMOV UR17, UR14 ;  /* 0x0000000e00117c82 */ /* 0x000fd00008000000 */
.L_x_56:
[----:B------:R-:W-:Y:S02]  /*3020*/  UIADD3 UR13, UPT, UPT, UR13, 0x1, URZ ;  /* 0x000000010d0d7890 */ /* 0x000fe4000fffe0ff */
[----:B--2---:R-:W-:Y:S02]  /*3030*/  ULEA UR6, UR17, UR5, 0x3 ;  /* 0x0000000511067291 */ /* 0x004fe4000f8e18ff */
[----:B------:R-:W-:Y:S01]  /*3040*/  UISETP.NE.AND UP0, UPT, UR13, URZ, UPT ;  /* 0x000000ff0d00728c */ /* 0x000fe2000bf05270 */
[----:B---3--:R-:W-:Y:S10]  /*3050*/  @P2 BRA `(.L_x_54) ;  /* 0x00000000000c2947 */ /* 0x008ff40003800000 */
[----:B-1----:R-:W-:Y:S04]  /*3060*/  SHF.L.U32 R2, R8, 0x1f, RZ ;  /* 0x0000001f08027819 */ /* 0x002fe800000006ff */
[----:B------:R-:W1:Y:S02]  /*3070*/  SYNCS.PHASECHK.TRANS64.TRYWAIT P0, [UR6], R2 ;  /* 0x00000002ff0075a7 */ /* 0x000e640008001106 */
[----:B-1----:R-:W-:Y:S05]  /*3080*/  @!P0 BRA `(.L_x_55) ;  /* 0x0000007000308947 */ /* 0x002fea0003800000 */
.L_x_54:
[----:B------:R-:W-:Y:S01]  /*3090*/  UISETP.NE.AND UP1, UPT, UR12, 0x1, UPT ;  /* 0x000000010c00788c */ /* 0x000fe2000bf25270 */
[----:B------:R-:W-:Y:S01]  /*30a0*/  PLOP3.LUT P2, PT, PT, PT, PT, 0x80, 0x8 ;  /* 0x000000000008781c */ /* 0x000fe20003f4f070 */
[----:B------:R-:W-:Y:S02]  /*30b0*/  UIADD3 UR14, UPT, UPT, UR17, 0x1, URZ ;  /* 0x00000001110e7890 */ /* 0x000fe4000fffe0ff */
[----:B------:R-:W-:Y:S02]  /*30c0*/  ULEA UR28, UR17, UR11, 0xb ;  /* 0x0000000b111c7291 */ /* 0x000fe4000f8e58ff */
[----:B------:R-:W-:Y:S01]  /*30d0*/  UISETP.NE.AND UP2, UPT, UR14, 0x2, UPT ;  /* 0x000000020e00788c */ /* 0x000fe2000bf45270 */
[----:B------:R-:W-:Y:S01]  /*30e0*/  PLOP3.LUT P0, PT, PT, PT, UP1, 0x80, 0x8 ;  /* 0x000000000008781c */ /* 0x000fe20003f0f018 */
[----:B------:R-:W-:Y:S02]  /*30f0*/  UIADD3 UR40, UPT, UPT, UR28, 0x2, URZ ;  /* 0x000000021c287890 */ /* 0x000fe4000fffe0ff */
[----:B------:R-:W-:Y:S02]  /*3100*/  USEL UR27, URZ, 0x1, UP2 ;  /* 0x00000001ff1b7887 */ /* 0x000fe40009000000 */
[----:B------:R-:W-:Y:S02]  /*3110*/  USEL UR14, UR14, URZ, UP2 ;  /* 0x000000ff0e0e7287 */ /* 0x000fe40009000000 */
[----:B------:R-:W-:Y:S02]  /*3120*/  UIADD3 UR36, UPT, UPT, UR28, 0x4, URZ ;  /* 0x000000041c247890 */ /* 0x000fe4000fffe0ff */
[----:B------:R-:W-:Y:S01]  /*3130*/  @UP1 ULEA UR26, UR14, UR5, 0x3 ;  /* 0x000000050e1a1291 */ /* 0x000fe2000f8e18ff */
[----:B------:R-:W-:Y:S01]  /*3140*/  LOP3.LUT R8, R8, UR27, RZ, 0x3c, !PT ;  /* 0x0000001b08087c12 */ /* 0x000fe2000f8e3cff */
[----:B------:R-:W-:Y:S02]  /*3150*/  UIADD3 UR32, UPT, UPT, UR28, 0x6, URZ ;  /* 0x000000061c207890 */ /* 0x000fe4000fffe0ff */
[----:B------:R-:W-:Y:S01]  /*3160*/  UIADD3 UR6, UPT, UPT, UR6, 0x10, URZ ;  /* 0x0000001006067890 */ /* 0x000fe2000fffe0ff */
[----:B-1----:R-:W-:Y:S01]  /*3170*/  @P0 SHF.L.U32 R0, R8, 0x1f, RZ ;  /* 0x0000001f08000819 */ /* 0x002fe200000006ff */
[----:B------:R-:W-:Y:S01]  /*3180*/  UIADD3 UR12, UPT, UPT, UR12, -0x1, URZ ;  /* 0xffffffff0c0c7890 */ /* 0x000fe2000fffe0ff */
[----:B------:R-:W-:Y:S02]  /*3190*/  UMOV UR29, 0x40004040 ;  /* 0x40004040001d7882 */ /* 0x000fe40000000000 */
[----:B------:R2:W3:Y:S01]  /*31a0*/  @P0 SYNCS.PHASECHK.TRANS64.TRYWAIT P2, [UR26], R0 ;  /* 0x00000000ff0005a7 */ /* 0x0004e2000804111a */
[----:B------:R-:W-:Y:S01]  /*31b0*/  ULEA UR26, UR17, UR10, 0x9 ;  /* 0x0000000a111a7291 */ /* 0x000fe2000f8e48ff */
[----:B------:R-:W-:Y:S01]  /*31c0*/  UMOV UR27, 0x40004040 ;  /* 0x40004040001b7882 */ /* 0x000fe20000000000 */
[----:B------:R-:W-:Y:S02]  /*31d0*/  UMOV UR41, 0x40004040 ;  /* 0x4000404000297882 */ /* 0x000fe40000000000 */
[----:B------:R-:W-:Y:S02]  /*31e0*/  UIADD3 UR38, UPT, UPT, UR26, 0x2, URZ ;  /* 0x000000021a267890 */ /* 0x000fe4000fffe0ff */
[----:B------:R-:W-:Y:S02]  /*31f0*/  UIADD3 UR34, UPT, UPT, UR26, 0x4, URZ ;  /* 0x000000041a227890 */ /* 0x000fe4000fffe0ff */
[----:B------:R-:W-:Y:S01]  /*3200*/  UIADD3 UR30, UPT, UPT, UR26, 0x6, URZ ;  /* 0x000000061a1e7890 */ /* 0x000fe2000fffe0ff */
[----:B------:R2:W-:Y:S01]  /*3210*/  UTCHMMA gdesc[UR26], gdesc[UR28], tmem[UR8], tmem[UR24], idesc[UR25], UP4 ;  /* 0x00ff181c1a0075ea */ /* 0x0005e2000a000008 */
[----:B------:R-:W-:Y:S01]  /*3220*/  UPLOP3.LUT UP4, UPT, UPT, UPT, UPT, 0x80, 0x8 ;  /* 0x000000000008789c */ /* 0x000fe20003f8f070 */
[----:B------:R-:W-:Y:S01]  /*3230*/  UMOV UR39, 0x40004040 ;  /* 0x4000404000277882 */ /* 0x000fe20000000000 */
[----:B------:R-:W-:Y:S01]  /*3240*/  UMOV UR37, 0x40004040 ;  /* 0x4000404000257882 */ /* 0x000fe20000000000 */
[----:B------:R2:W-:Y:S01]  /*3250*/  UTCHMMA gdesc[UR38], gdesc[UR40], tmem[UR8], tmem[UR22], idesc[UR23], UPT ;  /* 0x00ff1628260075ea */ /* 0x0005e2000b800008 */
[----:B------:R-:W-:Y:S01]  /*3260*/  UMOV UR35, 0x40004040 ;  /* 0x4000404000237882 */ /* 0x000fe20000000000 */
[----:B------:R-:W-:Y:S01]  /*3270*/  UMOV UR33, 0x40004040 ;  /* 0x4000404000217882 */ /* 0x000fe20000000000 */
[----:B------:R-:W-:Y:S01]  /*3280*/  UMOV UR31, 0x40004040 ;  /* 0x40004040001f7882 */ /* 0x000fe20000000000 */
[----:B------:R2:W-:Y:S01]  /*3290*/  UTCHMMA gdesc[UR34], gdesc[UR36], tmem[UR8], tmem[UR20], idesc[UR21], UPT ;  /* 0x00ff1424220075ea */ /* 0x0005e2000b800008 */
[----:B------:R2:W-:Y:S01]  /*32a0*/  UTCHMMA gdesc[UR30], gdesc[UR32], tmem[UR8], tmem[UR18], idesc[UR19], UPT ;  /* 0x00ff12201e0075ea */ /* 0x0005e2000b800008 */
[----:B------:R2:W-:Y:S01]  /*32b0*/  UTCBAR [UR6], URZ ;  /* 0x000000ff060073e9 */ /* 0x0005e200080000ff */
[----:B------:R-:W-:Y:S01]  /*32c0*/  UMOV UR17, UR14 ;  /* 0x0000000e00117c82 */ /* 0x000fe20008000000 */
[----:B------:R-:W-:Y:S05]  /*32d0*/  BRA.U UP0, `(.L_x_56) ;  /* 0xfffffffd00507547 */ /* 0x000fea000b83ffff */
.L_x_53:
[----:B------:R-:W-:Y:S01]  /*32e0*/  UIADD3 UR15, UPT, UPT, UR15, 0x1, URZ ;  /* 0x000000010f0f7890 */ /* 0x000fe2000fffe0ff */
[C---:B------:R-:W-:Y:S01]  /*32f0*/  ISETP.NE.AND P0, PT, R10.reuse, 0x2, PT ;  /* 0x000000020a00780c */ /* 0x040fe20003f05270 */
[----:B------:R-:W-:Y:S02]  /*3300*/  UIADD3 UR7, UPT, UPT, UR7, 0x90, URZ ;  /* 0x0000009007077890 */ /* 0x000fe4000fffe0ff */
[----:B------:R-:W-:Y:S01]  /*3310*/  UISETP.NE.AND UP0, UPT, UR15, 0x4, UPT ;  /* 0x000000040f00788c */ /* 0x000fe2000bf05270 */
[----:B-12---:R-:W-:Y:S02]  /*3320*/  SEL R0, RZ, 0x1, P0 ;  /* 0x00000001ff007807 */ /* 0x006fe40000000000 */
[----:B------:R-:W-:Y:S01]  /*3330*/  SEL R10, R10, RZ, P0 ;  /* 0x000000ff0a0a7207 */ /* 0x000fe20000000000 */
[----:B------:R-:W-:Y:S01]  /*3340*/  USEL UR6, URZ, 0x1, UP0 ;  /* 0x00000001ff067887 */ /* 0x000fe20008000000 */
[----:B------:R-:W-:Y:S01]  /*3350*/  LOP3.LUT R9, R9, R0, RZ, 0x3c, !PT ;  /* 0x0000000009097212 */ /* 0x000fe200078e3cff */
[----:B------:R-:W-:Y:S01]  /*3360*/  USEL UR15, UR15, URZ, UP0 ;  /* 0x000000ff0f0f7287 */ /* 0x000fe20008000000 */
[----:B------:R1:W-:Y:S03]  /*3370*/  UTCBAR [UR7], URZ ;  /* 0x000000ff070073e9 */ /* 0x0003e600080000ff */
[----:B------:R-:W-:Y:S01]  /*3380*/  LOP3.LUT R11, R11, UR6, RZ, 0x3c, !PT ;  /* 0x000000060b0b7c12 */ /* 0x000fe2000f8e3cff */
[----:B------:R-:W-:Y:S07]  /*3390*/  @P1 BRA `(.L_x_57) ;  /* 0xfffffff800881947 */ /* 0x000fee000383ffff */
[----:B------:R-:W2:Y:S01]  /*33a0*/  S2UR UR4, SR_CgaCtaId ;  /* 0x00000000000479c3 */ /* 0x000ea20000008800 */
[----:B------:R-:W-:Y:S01]  /*33b0*/  ELECT P0, URZ, PT ;  /* 0x0000000000ff782f */ /* 0x000fe20003800000 */
[----:B------:R-:W-:Y:S01]  /*33c0*/  IMAD.MOV.U32 R0, RZ, RZ, 0x1 ;  /* 0x00000001ff007424 */ /* 0x000fe200078e00ff */
[----:B------:R-:W-:Y:S01]  /*33d0*/  UIADD3 UR5, UPT, UPT, UR5, 0xb0, URZ ;  /* 0x000000b005057890 */ /* 0x000fe2000fffe0ff */
[----:B------:R-:W-:Y:S01]  /*33e0*/  SHF.L.U32 R2, R11, 0x1f, RZ ;  /* 0x0000001f0b027819 */ /* 0x000fe200000006ff */
[----:B------:R-:W-:-:S03]  /*33f0*/  UMOV UR6, 0x40 ;  /* 0x0000004000067882 */ /* 0x000fc60000000000 */
[----:B------:R-:W-:Y:S01]  /*3400*/  UVIRTCOUNT.DEALLOC.SMPOOL 0x80 ;  /* 0x000000800000784c */ /* 0x000fe20000000000 */
[----:B--2---:R-:W-:Y:S02]  /*3410*/  ULEA UR4, UR4, UR6, 0x18 ;  /* 0x0000000604047291 */ /* 0x004fe4000f8ec0ff */
[----:B------:R-:W-:-:S07]  /*3420*/  ULEA UR6, UR15, UR5, 0x3 ;  /* 0x000000050f067291 */ /* 0x000fce000f8e18ff */
[----:B------:R2:W-:Y:S02]  /*3430*/  @P0 STS.U8 [UR4+0x1c], R0 ;  /* 0x00001c00ff000988 */ /* 0x0005e40008000004 */
[----:B------:R-:W4:Y:S02]  /*3440*/  SYNCS.PHASECHK.TRANS64.TRYWAIT P0, [UR6], R2 ;  /* 0x00000002ff0075a7 */ /* 0x000f240008001106 */
[----:B--2-4-:R-:W-:Y:S05]  /*3450*/  @!P0 BRA `(.L_x_58) ;  /* 0x0000006c00548947 */ /* 0x014fea0003800000 */
.L_x_181:
[----:B-1----:R-:W-:-:S04]  /*3460*/  UIADD3 UR7, UPT, UPT, UR15, 0x1, URZ ;  /* 0x000000010f077890 */ /* 0x002fc8000fffe0ff */
[----:B------:R-:W-:-:S04]  /*3470*/  UISETP.NE.AND UP0, UPT, UR7, 0x4, UPT ;  /* 0x000000040700788c */ /* 0x000fc8000bf05270 */
[----:B------:R-:W-:Y:S02]  /*3480*/  USEL UR8, URZ, 0x1, UP0 ;  /* 0x00000001ff087887 */ /* 0x000fe40008000000 */
[----:B------:R-:W-:-:S04]  /*3490*/  USEL UR7, UR7, URZ, UP0 ;  /* 0x000000ff07077287 */ /* 0x000fc80008000000 */
[----:B------:R-:W-:Y:S01]  /*34a0*/  ULEA UR6, UR7, UR5, 0x3 ;  /* 0x0000000507067291 */ /* 0x000fe2000f8e18ff */
[----:B--2---:R-:W-:-:S04]  /*34b0*/  LOP3.LUT R2, R11, UR8, RZ, 0x3c, !PT ;  /* 0x000000080b027c12 */ /* 0x004fc8000f8e3cff */
[----:B------:R-:W-:-:S04]  /*34c0*/  SHF.L.U32 R3, R2, 0x1f, RZ ;  /* 0x0000001f02037819 */ /* 0x000fc800000006ff */
[----:B------:R-:W1:Y:S02]  /*34d0*/  SYNCS.PHASECHK.TRANS64.TRYWAIT P0, [UR6], R3 ;  /* 0x00000003ff0075a7 */ /* 0x000e640008001106 */
[----:B-1----:R-:W-:Y:S05]  /*34e0*/  @!P0 BRA `(.L_x_59) ;  /* 0x0000006c00488947 */ /* 0x002fea0003800000 */
.L_x_183:
[----:B------:R-:W-:-:S04]  /*34f0*/  UIADD3 UR7, UPT, UPT, UR7, 0x1, URZ ;  /* 0x0000000107077890 */ /* 0x000fc8000fffe0ff */
[----:B------:R-:W-:-:S04]  /*3500*/  UISETP.NE.AND UP0, UPT, UR7, 0x4, UPT ;  /* 0x000000040700788c */ /* 0x000fc8000bf05270 */
[----:B------:R-:W-:Y:S02]  /*3510*/  USEL UR8, URZ, 0x1, UP0 ;  /* 0x00000001ff087887 */ /* 0x000fe40008000000 */
[----:B------:R-:W-:-:S04]  /*3520*/  USEL UR7, UR7, URZ, UP0 ;  /* 0x000000ff07077287 */ /* 0x000fc80008000000 */
[----:B------:R-:W-:Y:S01]  /*3530*/  ULEA UR6, UR7, UR5, 0x3 ;  /* 0x0000000507067291 */ /* 0x000fe2000f8e18ff */
[----:B------:R-:W-:-:S04]  /*3540*/  LOP3.LUT R2, R2, UR8, RZ, 0x3c, !PT ;  /* 0x0000000802027c12 */ /* 0x000fc8000f8e3cff */
[----:B-1----:R-:W-:-:S04]  /*3550*/  SHF.L.U32 R3, R2, 0x1f, RZ ;  /* 0x0000001f02037819 */ /* 0x002fc800000006ff */
[----:B------:R-:W1:Y:S02]  /*3560*/  SYNCS.PHASECHK.TRANS64.TRYWAIT P0, [UR6], R3 ;  /* 0x00000003ff0075a7 */ /* 0x000e640008001106 */
[----:B-1----:R-:W-:Y:S05]  /*3570*/  @!P0 BRA `(.L_x_60) ;  /* 0x0000006c003c8947 */ /* 0x002fea0003800000 */
.L_x_185:
[----:B------:R-:W-:-:S04]  /*3580*/  UIADD3 UR7, UPT, UPT, UR7, 0x1, URZ ;  /* 0x0000000107077890 */ /* 0x000fc8000fffe0ff */
[----:B------:R-:W-:-:S04]  /*3590*/  UISETP.NE.AND UP0, UPT, UR7, 0x4, UPT ;  /* 0x000000040700788c */ /* 0x000fc8000bf05270 */
[----:B------:R-:W-:Y:S02]  /*35a0*/  USEL UR6, URZ, 0x1, UP0 ;  /* 0x00000001ff067887 */ /* 0x000fe40008000000 */
[----:B------:R-:W-:-:S04]  /*35b0*/  USEL UR7, UR7, URZ, UP0 ;  /* 0x000000ff07077287 */ /* 0x000fc80008000000 */
[----:B------:R-:W-:Y:S01]  /*35c0*/  ULEA UR7, UR7, UR5, 0x3 ;  /* 0x0000000507077291 */ /* 0x000fe2000f8e18ff */
[----:B------:R-:W-:-:S04]  /*35d0*/  LOP3.LUT R2, R2, UR6, RZ, 0x3c, !PT ;  /* 0x0000000602027c12 */ /* 0x000fc8000f8e3cff */
[----:B------:R-:W-:-:S04]  /*35e0*/  SHF.L.U32 R2, R2, 0x1f, RZ ;  /* 0x0000001f02027819 */ /* 0x000fc800000006ff */
[----:B------:R-:W2:Y:S02]  /*35f0*/  SYNCS.PHASECHK.TRANS64.TRYWAIT P0, [UR7], R2 ;  /* 0x00000002ff0075a7 */ /* 0x000ea40008001107 */
[----:B--2---:R-:W-:Y:S05]  /*3600*/  @!P0 BRA `(.L_x_61) ;  /* 0x0000006c00308947 */ /* 0x004fea0003800000 */
.L_x_187:
[----:B------:R-:W-:Y:S01]  /*3610*/  NOP ;  /* 0x0000000000007918 */ /* 0x000fe20000000000 */
[----:B-1----:R-:W1:Y:S01]  /*3620*/  LDS R0, [UR4+0x14] ;  /* 0x00001404ff007984 */ /* 0x002e620008000800 */
[----:B------:R-:W-:Y:S01]  /*3630*/  ULOP3.LUT UR6, UR16, 0xffff, URZ, 0xc0, !UPT ;  /* 0x0000ffff10067892 */ /* 0x000fe2000f8ec0ff */
[----:B------:R-:W-:Y:S01]  /*3640*/  UMOV UR8, 0xffff ;  /* 0x0000ffff00087882 */ /* 0x000fe20000000000 */
[----:B------:R-:W-:Y:S02]  /*3650*/  UMOV UR5, 0x1 ;  /* 0x0000000100057882 */ /* 0x000fe40000000000 */
[----:B------:R-:W-:-:S04]  /*3660*/  USHF.R.U32.HI UR6, URZ, 0x5, UR6 ;  /* 0x00000005ff067899 */ /* 0x000fc80008011606 */
[----:B------:R-:W-:Y:S02]  /*3670*/  USHF.L.U32 UR8, UR8, UR6, URZ ;  /* 0x0000000608087299 */ /* 0x000fe400080006ff */
[----:B------:R-:W-:-:S04]  /*3680*/  USHF.L.U32 UR5, UR5, UR6, URZ ;  /* 0x0000000605057299 */ /* 0x000fc800080006ff */
[----:B-1----:R-:W-:-:S04]  /*3690*/  LOP3.LUT R0, R0, UR8, RZ, 0xc0, !PT ;  /* 0x0000000800007c12 */ /* 0x002fc8000f8ec0ff */
[----:B------:R-:W-:-:S13]  /*36a0*/  ISETP.NE.AND P0, PT, R0, UR8, PT ;  /* 0x0000000800007c0c */ /* 0x000fda000bf05270 */
[----:B------:R-:W-:Y:S05]  /*36b0*/  @P0 BRA `(.L_x_62) ;  /* 0x0000000000580947 */ /* 0x000fea0003800000 */
[----:B------:R-:W1:Y:S02]  /*36c0*/  LDS R0, [UR4+0x18] ;  /* 0x00001804ff007984 */ /* 0x000e640008000800 */
[----:B-1----:R-:W-:-:S04]  /*36d0*/  LOP3.LUT R0, R0, UR5, RZ, 0xc0, !PT ;  /* 0x0000000500007c12 */ /* 0x002fc8000f8ec0ff */
[----:B------:R-:W-:-:S13]  /*36e0*/  ISETP.NE.AND P0, PT, R0, UR5, PT ;  /* 0x0000000500007c0c */ /* 0x000fda000bf05270 */
[----:B------:R-:W-:Y:S05]  /*36f0*/  @P0 BRA `(.L_x_63) ;  /* 0x00000000003c0947 */ /* 0x000fea0003800000 */
[----:B------:R-:W1:Y:S01]  /*3700*/  S2R R2, SR_LANEID ;  /* 0x0000000000027919 */ /* 0x000e620000000000 */
[----:B------:R-:W-:Y:S01]  /*3710*/  ULOP3.LUT UR8, URZ, UR8, URZ, 0x33, !UPT ;  /* 0x00000008ff087292 */ /* 0x000fe2000f8e33ff */
[----:B------:R-:W-:Y:S02]  /*3720*/  VOTEU.ANY UR7, UPT, PT ;  /* 0x0000000000077886 */ /* 0x000fe400038e0100 */
[----:B------:R-:W-:-:S03]  /*3730*/  UFLO.U32 UR7, UR7 ;  /* 0x00000007000772bd */ /* 0x000fc600080e0000 */
[----:B------:R-:W-:-:S04]  /*3740*/  IMAD.U32 R0, RZ, RZ, UR8 ;  /* 0x00000008ff007e24 */ /* 0x000fc8000f8e00ff */
[----:B------:R2:W4:Y:S02]  /*3750*/  REDUX UR6, R0 ;  /* 0x00000000000673c4 */ /* 0x0005240000000000 */
[----:B------:R1:W-:Y:S02]  /*3760*/  UTCATOMSWS.AND URZ, UR8 ;  /* 0x0000000800ff79e3 */ /* 0x0003e40008000000 */
[----:B-1----:R-:W-:Y:S02]  /*3770*/  ISETP.EQ.U32.AND P0, PT, R2, UR7, PT ;  /* 0x0000000702007c0c */ /* 0x002fe4000bf02070 */
[----:B--2---:R-:W-:Y:S02]  /*3780*/  LOP3.LUT R0, RZ, UR5, RZ, 0x33, !PT ;  /* 0x00000005ff007c12 */ /* 0x004fe4000f8e33ff */
[----:B----4-:R-:W-:Y:S02]  /*3790*/  MOV R2, UR6 ;  /* 0x0000000600027c02 */ /* 0x010fe40008000f00 */
[----:B------:R-:W1:Y:S07]  /*37a0*/  REDUX UR5, R0 ;  /* 0x00000000000573c4 */ /* 0x000e6e0000000000 */
[----:B------:R2:W-:Y:S01]  /*37b0*/  @P0 ATOMS.AND RZ, [UR4+0x14], R2 ;  /* 0x00001402ffff098c */ /* 0x0005e2000a800004 */
[----:B-1----:R-:W-:-:S05]  /*37c0*/  IMAD.U32 R0, RZ, RZ, UR5 ;  /* 0x00000005ff007e24 */ /* 0x002fca000f8e00ff */
[----:B------:R2:W-:Y:S01]  /*37d0*/  @P0 ATOMS.AND RZ, [UR4+0x18], R0 ;  /* 0x00001800ffff098c */ /* 0x0005e2000a800004 */
[----:B------:R-:W-:Y:S05]  /*37e0*/  BRA `(.L_x_64) ;  /* 0x0000000000147947 */ /* 0x000fea0003800000 */
.L_x_63:
[----:B------:R-:W-:Y:S02]  /*37f0*/  MOV R2, 0x3810 ;  /* 0x0000381000027802 */ /* 0x000fe40000000f00 */
[----:B---3-5:R-:W-:Y:S05]  /*3800*/  CALL.REL.NOINC `($__internal_0_$__cuda_sm10x_tcgen05_guardrail_trap_col_being_dealloced_not_returned_by_alloc) ;  /* 0x0000007000c87944 */ /* 0x028fea0003c00000 */
[----:B------:R-:W-:Y:S05]  /*3810*/  BRA `(.L_x_64) ;  /* 0x0000000000087947 */ /* 0x000fea0003800000 */
.L_x_62:
[----:B------:R-:W-:Y:S02]  /*3820*/  MOV R2, 0x3840 ;  /* 0x0000384000027802 */ /* 0x000fe40000000f00 */
[----:B---3-5:R-:W-:Y:S05]  /*3830*/  CALL.REL.NOINC `($__internal_2_$__cuda_sm10x_tcgen05_guardrail_trap_unallocated_columns_being_dealloced) ;  /* 0x0000007000d47944 */ /* 0x028fea0003c00000 */
.L_x_64:
[----:B------:R-:W-:Y:S01]  /*3840*/  NOP ;  /* 0x0000000000007918 */ /* 0x000fe20000000000 */
[----:B------:R-:W-:Y:S05]  /*3850*/  EXIT ;  /* 0x000000000000794d */ /* 0x000fea0003800000 */
.L_x_46:
[----:B------:R-:W-:-:S09]  /*3860*/  UISETP.NE.OR UP2, UPT, UR8, 0x3, !UP2 ;  /* 0x000000030800788c */ /* 0x000fd2000d745670 */
[----:B------:R-:W-:Y:S05]  /*3870*/  BRA.U UP2, `(.L_x_65) ;  /* 0x0000001502707547 */ /* 0x000fea000b800000 */
[----:B------:R-:W1:Y:S01]  /*3880*/  LDC R0, c[0x0][0xb30] ;  /* 0x0002cc00ff007b82 */ /* 0x000e620000000800 */
[----:B------:R-:W2:Y:S01]  /*3890*/  LDCU.64 UR8, c[0x0][0x888] ;  /* 0x00011100ff0877ac */ /* 0x000ea20008000a00 */
[----:B------:R-:W-:Y:S01]  /*38a0*/  CS2R R28, SRZ ;  /* 0x00000000001c7805 */ /* 0x000fe2000001ff00 */
[----:B------:R-:W-:Y:S01]  /*38b0*/  IMAD.MOV.U32 R25, RZ, RZ, 0x2000 ;  /* 0x00002000ff197424 */ /* 0x000fe200078e00ff */
[----:B------:R-:W4:Y:S04]  /*38c0*/  LDCU.64 UR4, c[0x0][0x890] ;  /* 0x00011200ff0477ac */ /* 0x000f280008000a00 */
[----:B------:R-:W3:Y:S01]  /*38d0*/  LDC R24, c[0x0][0x370] ;  /* 0x0000dc00ff187b82 */ /* 0x000ee20000000800 */
[----:B------:R-:W-:Y:S01]  /*38e0*/  UMOV UR7, 0x400 ;  /* 0x0000040000077882 */ /* 0x000fe20000000000 */
[----:B------:R-:W-:-:S02]  /*38f0*/  UPLOP3.LUT UP1, UPT, UPT, UPT, UPT, 0x40, 0x4 ;  /* 0x000000000004789c */ /* 0x000fc40003f2e870 */
[----:B------:R-:W-:-:S04]  /*3900*/  ULEA UR7, UR37, UR7, 0x18 ;  /* 0x0000000725077291 */ /* 0x000fc8000f8ec0ff */
[----:B------:R-:W3:Y:S01]  /*3910*/  LDC R3, c[0x0][0xb0c] ;  /* 0x0002c300ff037b82 */ /* 0x000ee20000000800 */
[----:B------:R-:W-:Y:S02]  /*3920*/  UIADD3 UR41, UPT, UPT, UR7, 0x20, URZ ;  /* 0x0000002007297890 */ /* 0x000fe4000fffe0ff */
[----:B--2---:R-:W-:Y:S02]  /*3930*/  UISETP.NE.U32.AND UP2, UPT, UR8, URZ, UPT ;  /* 0x000000ff0800728c */ /* 0x004fe4000bf45070 */
[----:B------:R-:W-:Y:S02]  /*3940*/  UIADD3 UR33, UPT, UPT, UR7, 0x28, URZ ;  /* 0x0000002807217890 */ /* 0x000fe4000fffe0ff */
[----:B----4-:R-:W-:Y:S01]  /*3950*/  UISETP.NE.U32.AND UP3, UPT, UR4, URZ, UPT ;  /* 0x000000ff0400728c */ /* 0x010fe2000bf65070 */
[----:B------:R-:W2:Y:S01]  /*3960*/  LDC R18, c[0x0][0xb20] ;  /* 0x0002c800ff127b82 */ /* 0x000ea20000000800 */
[----:B-1----:R-:W-:Y:S01]  /*3970*/  ISETP.NE.AND P1, PT, R0, 0x1, PT ;  /* 0x000000010000780c */ /* 0x002fe20003f25270 */
[----:B------:R-:W-:-:S02]  /*3980*/  UISETP.NE.AND.EX UP2, UPT, UR9, URZ, UPT, UP2 ;  /* 0x000000ff0900728c */ /* 0x000fc4000bf45320 */
[----:B------:R-:W-:Y:S02]  /*3990*/  UIADD3 UR25, UPT, UPT, UR7, 0x30, URZ ;  /* 0x0000003007197890 */ /* 0x000fe4000fffe0ff */
[----:B------:R-:W-:Y:S02]  /*39a0*/  UIADD3 UR17, UPT, UPT, UR7, 0x38, URZ ;  /* 0x0000003807117890 */ /* 0x000fe4000fffe0ff */
[----:B------:R-:W1:Y:S01]  /*39b0*/  LDC.64 R30, c[0x0][0x348] ;  /* 0x0000d200ff1e7b82 */ /* 0x000e620000000a00 */
[----:B------:R-:W-:-:S07]  /*39c0*/  UISETP.NE.AND.EX UP3, UPT, UR5, URZ, UPT, UP3 ;  /* 0x000000ff0500728c */ /* 0x000fce000bf65330 */
[----:B------:R-:W4:Y:S08]  /*39d0*/  LDC.64 R16, c[0x0][0xb10] ;  /* 0x0002c400ff107b82 */ /* 0x000f300000000a00 */
[----:B------:R-:W1:Y:S08]  /*39e0*/  LDC.64 R6, c[0x0][0xb18] ;  /* 0x0002c600ff067b82 */ /* 0x000e700000000a00 */
[----:B------:R-:W1:Y:S08]  /*39f0*/  LDC.64 R4, c[0x0][0xb28] ;  /* 0x0002ca00ff047b82 */ /* 0x000e700000000a00 */
[----:B--23--:R-:W1:Y:S02]  /*3a00*/  LDC R19, c[0x0][0x374] ;  /* 0x0000dd00ff137b82 */ /* 0x00ce640000000800 */
.L_x_80:
[C---:B------:R-:W-:Y:S02]  /*3a10*/  LEA R0, R29.reuse, UR7, 0x3 ;  /* 0x000000071d007c11 */ /* 0x040fe4000f8e18ff */
[----:B------:R-:W-:Y:S02]  /*3a20*/  SHF.L.U32 R2, R28, 0x1f, RZ ;  /* 0x0000001f1c027819 */ /* 0x000fe400000006ff */
[----:B------:R-:W-:Y:S02]  /*3a30*/  LEA R20, R29, UR7, 0x4 ;  /* 0x000000071d147c11 */ /* 0x000fe4000f8e20ff */
[----:B--2---:R-:W2:Y:S02]  /*3a40*/  SYNCS.PHASECHK.TRANS64.TRYWAIT P0, [R0+URZ+0x70], R2 ;  /* 0x00007002000075a7 */ /* 0x004ea400080011ff */
[----:B--2---:R-:W-:Y:S05]  /*3a50*/  @!P0 BRA `(.L_x_66) ;  /* 0x0000006800348947 */ /* 0x004fea0003800000 */
.L_x_188:
[----:B------:R-:W-:Y:S01]  /*3a60*/  ISETP.GE.AND P0, PT, R26, 0x1, PT ;  /* 0x000000011a00780c */ /* 0x000fe20003f06270 */
[----:B------:R-:W3:Y:S01]  /*3a70*/  LDS.128 R20, [R20+0x100] ;  /* 0x0001000014147984 */ /* 0x000ee20000000c00 */
[----:B--2---:R-:W-:Y:S01]  /*3a80*/  VIADD R0, R0, 0x80 ;  /* 0x0000008000007836 */ /* 0x004fe20000000000 */
[----:B------:R-:W-:Y:S01]  /*3a90*/  @!PT LDS RZ, [RZ] ;  /* 0x00000000fffff984 */ /* 0x000fe20000000800 */
[----:B------:R-:W-:Y:S01]  /*3aa0*/  @!PT LDS RZ, [RZ] ;  /* 0x00000000fffff984 */ /* 0x000fe20000000800 */
[----:B------:R-:W-:Y:S01]  /*3ab0*/  @!PT LDS RZ, [RZ] ;  /* 0x00000000fffff984 */ /* 0x000fe20000000800 */
[----:B------:R-:W-:Y:S01]  /*3ac0*/  @!PT LDS RZ, [RZ] ;  /* 0x00000000fffff984 */ /* 0x000fe20000000800 */
[----:B------:R2:W-:Y:S06]  /*3ad0*/  MEMBAR.ALL.CTA ;  /* 0x0000000000007992 */ /* 0x0005ec0000008000 */
[----:B--2---:R-:W2:Y:S01]  /*3ae0*/  FENCE.VIEW.ASYNC.S ;  /* 0x00000000000073c6 */ /* 0x004ea20000000000 */
[----:B------:R-:W-:Y:S04]  /*3af0*/  PRMT R0, RZ, 0x654, R0 ;  /* 0x00000654ff007816 */ /* 0x000fe80000000000 */
[----:B--2---:R2:W-:Y:S01]  /*3b00*/  SYNCS.ARRIVE.TRANS64.RED.A1T0 RZ, [R0+URZ], RZ ;  /* 0x000000ff00ff79a7 */ /* 0x0045e200081004ff */
[----:B---3--:R-:W-:Y:S11]  /*3b10*/  LOP3.LUT P3, RZ, R22, 0x1, RZ, 0xc0, !PT ;  /* 0x0000000116ff7812 */ /* 0x008ff6000786c0ff */
[----:B------:R-:W-:Y:S02]  /*3b20*/  @!UPT UIADD3 URZ, UPT, UPT, URZ, URZ, URZ ;  /* 0x000000fffffff290 */ /* 0x000fe4000fffe0ff */
[----:B------:R-:W-:Y:S02]  /*3b30*/  @P3 MOV R11, R20 ;  /* 0x00000014000b3202 */ /* 0x000fe40000000f00 */
[----:B------:R-:W-:Y:S01]  /*3b40*/  @P3 LOP3.LUT R10, R21, 0xffff, RZ, 0xc0, !PT ;  /* 0x0000ffff150a3812 */ /* 0x000fe200078ec0ff */
[----:B--2---:R-:W-:Y:S06]  /*3b50*/  @!P0 BRA `(.L_x_67) ;  /* 0x0000000000a48947 */ /* 0x004fec0003800000 */
[-C--:B-1----:R-:W-:Y:S01]  /*3b60*/  IMAD.HI.U32 R0, R19, R7.reuse, RZ ;  /* 0x0000000713007227 */ /* 0x082fe200078e00ff */
[----:B------:R-:W-:Y:S02]  /*3b70*/  ISETP.NE.AND P0, PT, R6, 0x1, PT ;  /* 0x000000010600780c */ /* 0x000fe40003f05270 */
[----:B------:R-:W-:Y:S01]  /*3b80*/  ISETP.NE.AND P2, PT, R26, 0x1, PT ;  /* 0x000000011a00780c */ /* 0x000fe20003f45270 */
[----:B----4-:R-:W-:Y:S01]  /*3b90*/  IMAD.HI.U32 R9, R24, R16, RZ ;  /* 0x0000001018097227 */ /* 0x010fe200078e00ff */
[----:B------:R-:W-:Y:S02]  /*3ba0*/  SHF.R.U32.HI R0, RZ, R18, R0 ;  /* 0x00000012ff007219 */ /* 0x000fe40000011600 */
[----:B------:R-:W-:Y:S01]  /*3bb0*/  ISETP.NE.AND P4, PT, R3, 0x1, PT ;  /* 0x000000010300780c */ /* 0x000fe20003f85270 */
[----:B------:R-:W-:Y:S01]  /*3bc0*/  IMAD.HI.U32 R13, R10, R7, RZ ;  /* 0x000000070a0d7227 */ /* 0x000fe200078e00ff */
[----:B------:R-:W-:Y:S02]  /*3bd0*/  SHF.R.U32.HI R9, RZ, R17, R9 ;  /* 0x00000011ff097219 */ /* 0x000fe40000011609 */
[----:B------:R-:W-:Y:S01]  /*3be0*/  SEL R0, R19, R0, !P0 ;  /* 0x0000000013007207 */ /* 0x000fe20004000000 */
[----:B------:R-:W-:Y:S01]  /*3bf0*/  IMAD.HI.U32 R12, R11, R16, RZ ;  /* 0x000000100b0c7227 */ /* 0x000fe200078e00ff */
[----:B------:R-:W-:Y:S03]  /*3c00*/  SEL R9, R24, R9, !P4 ;  /* 0x0000000918097207 */ /* 0x000fe60006000000 */
[-C--:B------:R-:W-:Y:S01]  /*3c10*/  IMAD.HI.U32 R8, R0, R4.reuse, RZ ;  /* 0x0000000400087227 */ /* 0x080fe200078e00ff */
[----:B------:R-:W-:Y:S03]  /*3c20*/  SHF.R.U32.HI R12, RZ, R17, R12 ;  /* 0x00000011ff0c7219 */ /* 0x000fe6000001160c */
[----:B------:R-:W-:Y:S01]  /*3c30*/  IMAD.HI.U32 R2, R9, R4, RZ ;  /* 0x0000000409027227 */ /* 0x000fe200078e00ff */
[-C--:B------:R-:W-:Y:S02]  /*3c40*/  @P2 SHF.R.U32.HI R0, RZ, R5.reuse, R8 ;  /* 0x00000005ff002219 */ /* 0x080fe40000011608 */
[----:B------:R-:W-:Y:S02]  /*3c50*/  SHF.R.U32.HI R8, RZ, R18, R13 ;  /* 0x00000012ff087219 */ /* 0x000fe4000001160d */
[----:B------:R-:W-:Y:S01]  /*3c60*/  @P2 SHF.R.U32.HI R9, RZ, R5, R2 ;  /* 0x00000005ff092219 */ /* 0x000fe20000011602 */
[----:B------:R-:W-:Y:S01]  /*3c70*/  IMAD R0, R26, R0, RZ ;  /* 0x000000001a007224 */ /* 0x000fe200078e02ff */
[----:B------:R-:W-:Y:S02]  /*3c80*/  SEL R8, R10, R8, !P0 ;  /* 0x000000080a087207 */ /* 0x000fe40004000000 */
[----:B------:R-:W-:Y:S01]  /*3c90*/  SEL R2, R11, R12, !P4 ;  /* 0x0000000c0b027207 */ /* 0x000fe20006000000 */
[----:B------:R-:W-:Y:S01]  /*3ca0*/  IMAD R12, R26, R9, RZ ;  /* 0x000000091a0c7224 */ /* 0x000fe200078e02ff */
[C---:B------:R-:W-:Y:S01]  /*3cb0*/  ISETP.GE.AND P0, PT, R8.reuse, R0, PT ;  /* 0x000000000800720c */ /* 0x040fe20003f06270 */
[----:B------:R-:W-:Y:S03]  /*3cc0*/  IMAD.HI.U32 R0, R8, R4, RZ ;  /* 0x0000000408007227 */ /* 0x000fe600078e00ff */
[----:B------:R-:W-:Y:S02]  /*3cd0*/  ISETP.GE.OR P0, PT, R2, R12, P0 ;  /* 0x0000000c0200720c */ /* 0x000fe40000706670 */
[-C--:B------:R-:W-:Y:S04]  /*3ce0*/  SHF.R.U32.HI R0, RZ, R5.reuse, R0 ;  /* 0x00000005ff007219 */ /* 0x080fe80000011600 */
[----:B------:R-:W-:Y:S05]  /*3cf0*/  SEL R13, R8, R0, !P2 ;  /* 0x00000000080d7207 */ /* 0x000fea0005000000 */
[----:B------:R-:W-:Y:S02]  /*3d00*/  IMAD.MOV R12, RZ, RZ, -R13 ;  /* 0x000000ffff0c7224 */ /* 0x000fe400078e0a0d */
[----:B------:R-:W-:Y:S04]  /*3d10*/  @!P0 IMAD.HI.U32 R0, R2, R4, RZ ;  /* 0x0000000402008227 */ /* 0x000fe800078e00ff */
[----:B------:R-:W-:Y:S01]  /*3d20*/  IMAD R12, R26, R12, R8 ;  /* 0x0000000c1a0c7224 */ /* 0x000fe200078e0208 */
[----:B------:R-:W-:Y:S04]  /*3d30*/  @!P0 SHF.R.U32.HI R0, RZ, R5, R0 ;  /* 0x00000005ff008219 */ /* 0x000fe80000011600 */
[----:B------:R-:W-:Y:S04]  /*3d40*/  @!P0 SEL R0, R2, R0, !P2 ;  /* 0x0000000002008207 */ /* 0x000fe80005000000 */
[----:B------:R-:W-:Y:S01]  /*3d50*/  @!P0 IADD3 R13, PT, PT, R13, -R0, RZ ;  /* 0x800000000d0d8210 */ /* 0x000fe20007ffe0ff */
[----:B------:R-:W-:Y:S01]  /*3d60*/  @!P0 IMAD R0, R9, R12, R0 ;  /* 0x0000000c09008224 */ /* 0x000fe200078e0200 */
[----:B------:R-:W-:Y:S01]  /*3d70*/  IADD3 R9, PT, PT, -R8, RZ, RZ ;  /* 0x000000ff08097210 */ /* 0x000fe20007ffe1ff */
[--C-:B------:R-:W-:Y:S02]  /*3d80*/  IMAD.MOV R12, RZ, RZ, -R2.reuse ;  /* 0x000000ffff0c7224 */ /* 0x100fe400078e0a02 */
[----:B------:R-:W-:Y:S02]  /*3d90*/  @!P0 IMAD R8, R13, R26, R2 ;  /* 0x0000001a0d088224 */ /* 0x000fe400078e0202 */
[----:B------:R-:W-:Y:S02]  /*3da0*/  @!P0 IMAD.MOV.U32 R2, RZ, RZ, R0 ;  /* 0x000000ffff028224 */ /* 0x000fe400078e0000 */
[----:B------:R-:W-:Y:S02]  /*3db0*/  IMAD R11, R3, R12, R11 ;  /* 0x0000000c030b7224 */ /* 0x000fe400078e020b */
[----:B------:R-:W-:Y:S02]  /*3dc0*/  IMAD R10, R6, R9, R10 ;  /* 0x00000009060a7224 */ /* 0x000fe400078e020a */
[----:B------:R-:W-:Y:S02]  /*3dd0*/  IMAD R11, R2, R3, R11 ;  /* 0x00000003020b7224 */ /* 0x000fe400078e020b */
[----:B------:R-:W-:Y:S02]  /*3de0*/  IMAD R10, R8, R6, R10 ;  /* 0x00000006080a7224 */ /* 0x000fe400078e020a */
.L_x_67:
[----:B------:R-:W-:Y:S05]  /*3df0*/  BRA.U UP1, `(.L_x_68) ;  /* 0x0000000101107547 */ /* 0x000fea000b800000 */
[----:B------:R-:W-:Y:S04]  /*3e00*/  MOV R2, UR6 ;  /* 0x0000000600027c02 */ /* 0x000fe80008000f00 */
[----:B------:R-:W-:Y:S04]  /*3e10*/  SHF.L.U32 R2, R2, 0x1f, RZ ;  /* 0x0000001f02027819 */ /* 0x000fe800000006ff */
[----:B------:R-:W2:Y:S02]  /*3e20*/  SYNCS.PHASECHK.TRANS64.TRYWAIT P0, [UR7+0x68], R2 ;  /* 0x00006802ff0075a7 */ /* 0x000ea40008001107 */
[----:B--2---:R-:W-:Y:S05]  /*3e30*/  @!P0 BRA `(.L_x_69) ;  /* 0x0000006400508947 */ /* 0x004fea0003800000 */
.L_x_68:
[----:B------:R-:W-:Y:S01]  /*3e40*/  R2UR UR43, R15 ;  /* 0x000000000f2b72ca */ /* 0x000fe200000e0000 */
[----:B------:R-:W-:Y:S01]  /*3e50*/  IMAD.MOV.U32 R32, RZ, RZ, 0x1 ;  /* 0x00000001ff207424 */ /* 0x000fe200078e00ff */
[----:B------:R-:W-:Y:S02]  /*3e60*/  R2UR UR42, R14 ;  /* 0x000000000e2a72ca */ /* 0x000fe400000e0000 */
[----:B------:R-:W-:Y:S02]  /*3e70*/  ISETP.NE.U32.AND P2, PT, RZ, UR4, PT ;  /* 0x00000004ff007c0c */ /* 0x000fe4000bf45070 */
[----:B------:R-:W-:Y:S02]  /*3e80*/  SHF.L.U32 R32, R32, 0x1f, RZ ;  /* 0x0000001f20207819 */ /* 0x000fe400000006ff */
[----:B------:R-:W-:Y:S05]  /*3e90*/  ISETP.NE.AND.EX P2, PT, RZ, UR5, PT, P2 ;  /* 0x00000005ff007c0c */ /* 0x000fea000bf45320 */
[----:B------:R-:W-:Y:S02]  /*3ea0*/  USHF.L.U32 UR43, UR43, 0x6, URZ ;  /* 0x000000062b2b7899 */ /* 0x000fe400080006ff */
[----:B------:R-:W-:Y:S01]  /*3eb0*/  USHF.L.U32 UR42, UR42, 0x8, URZ ;  /* 0x000000082a2a7899 */ /* 0x000fe200080006ff */
[----:B------:R-:W-:Y:S11]  /*3ec0*/  BRA.U !UP3, `(.L_x_70) ;  /* 0x000000010b347547 */ /* 0x000ff6000b800000 */
[----:B------:R-:W-:Y:S01]  /*3ed0*/  UPLOP3.LUT UP0, UPT, UPT, UPT, UP2, 0x80, 0x8 ;  /* 0x000000000008789c */ /* 0x000fe20003f0f020 */
[----:B--2---:R-:W-:Y:S02]  /*3ee0*/  HFMA2 R0, -RZ, RZ, 0, 5.9604644775390625e-08 ;  /* 0x00000001ff007431 */ /* 0x004fe400000001ff */
[----:B------:R-:W-:Y:S03]  /*3ef0*/  IMAD.MOV.U32 R64, RZ, RZ, 0x1 ;  /* 0x00000001ff407424 */ /* 0x000fe600078e00ff */
[----:B------:R-:W-:Y:S05]  /*3f00*/  PLOP3.LUT P0, PT, PT, PT, UP0, 0x80, 0x8 ;  /* 0x000000000008781c */ /* 0x000fea0003f0f008 */
[----:B------:R-:W2:Y:S01]  /*3f10*/  @UP0 LDCU.64 UR10, c[0x0][0x888] ;  /* 0x00011100ff0a07ac */ /* 0x000ea20008000a00 */
[----:B------:R-:W-:Y:S07]  /*3f20*/  @UP0 UIMAD UR8, UR36, UR4, URZ ;  /* 0x00000004240802a4 */ /* 0x000fee000f8e02ff */
[----:B------:R-:W-:Y:S01]  /*3f30*/  @!P0 PRMT R64, R0, 0x7610, R64 ;  /* 0x0000761000408816 */ /* 0x000fe20000000040 */
[----:B--2---:R-:W-:Y:S03]  /*3f40*/  @UP0 UIMAD.WIDE UR10, UR8, 0x4, UR10 ;  /* 0x00000004080a08a5 */ /* 0x004fe6000f8e020a */
[----:B------:R-:W2:Y:S03]  /*3f50*/  @!UP0 LDCU UR8, c[0x0][0x880] ;  /* 0x00011000ff0887ac */ /* 0x000ea60008000800 */
[----:B------:R-:W-:Y:S01]  /*3f60*/  IMAD.U32 R8, RZ, RZ, UR10 ;  /* 0x0000000aff087e24 */ /* 0x000fe2000f8e00ff */
[----:B------:R-:W-:Y:S05]  /*3f70*/  MOV R9, UR11 ;  /* 0x0000000b00097c02 */ /* 0x000fea0008000f00 */
[----:B-----5:R3:W5:Y:S02]  /*3f80*/  @P0 LDG.E R35, desc[UR46][R8.64] ;  /* 0x0000002e08230981 */ /* 0x020764000c1e1900 */
[----:B--23--:R-:W-:Y:S07]  /*3f90*/  @!P0 IMAD.U32 R35, RZ, RZ, UR8 ;  /* 0x00000008ff238e24 */ /* 0x00cfee000f8e00ff */
.L_x_70:
[----:B-----5:R-:W-:Y:S01]  /*3fa0*/  @!P2 FSETP.EQ.AND P0, PT, R35, RZ, PT ;  /* 0x000000ff2300a20b */ /* 0x020fe20003f02000 */
[----:B------:R-:W-:Y:S01]  /*3fb0*/  @!UPT UIADD3 URZ, UPT, UPT, URZ, URZ, URZ ;  /* 0x000000fffffff290 */ /* 0x000fe2000fffe0ff */
[----:B------:R-:W-:Y:S11]  /*3fc0*/  @!P2 BRA `(.L_x_71) ;  /* 0x000000000014a947 */ /* 0x000ff60003800000 */
[----:B------:R-:W-:Y:S02]  /*3fd0*/  LOP3.LUT P2, RZ, R64, 0xff, RZ, 0xc0, !PT ;  /* 0x000000ff40ff7812 */ /* 0x000fe4000784c0ff */
[----:B------:R-:W-:Y:S04]  /*3fe0*/  PLOP3.LUT P0, PT, PT, PT, UP0, 0x80, 0x8 ;  /* 0x000000000008781c */ /* 0x000fe80003f0f008 */
[----:B------:R-:W-:Y:S07]  /*3ff0*/  PLOP3.LUT P0, PT, P0, PT, PT, 0x8, 0x80 ;  /* 0x000000000080781c */ /* 0x000fee000070e170 */
[----:B------:R-:W-:Y:S11]  /*4000*/  @P2 FSETP.EQ.AND P0, PT, R35, RZ, PT ;  /* 0x000000ff2300220b */ /* 0x000ff60003f02000 */
[----:B------:R-:W-:Y:S02]  /*4010*/  @!UPT UIADD3 URZ, UPT, UPT, URZ, URZ, URZ ;  /* 0x000000fffffff290 */ /* 0x000fe4000fffe0ff */
.L_x_71:
[----:B------:R-:W3:Y:S01]  /*4020*/  SYNCS.PHASECHK.TRANS64.TRYWAIT P2, [UR7+0x40], R32 ;  /* 0x00004020ff0075a7 */ /* 0x000ee20008041107 */
[----:B------:R-:W-:Y:S04]  /*4030*/  ELECT P4, URZ, PT ;  /* 0x0000000000ff782f */ /* 0x000fe80003880000 */
[----:B------:R-:W-:Y:S11]  /*4040*/  PLOP3.LUT P4, PT, P0, P4, PT, 0xf2, 0x2f ;  /* 0x00000000002f781c */ /* 0x000ff60000789e72 */
[----:B------:R-:W-:Y:S02]  /*4050*/  @!UPT UIADD3 URZ, UPT, UPT, URZ, URZ, URZ ;  /* 0x000000fffffff290 */ /* 0x000fe4000fffe0ff */
[----:B-1----:R-:W-:Y:S05]  /*4060*/  @!P4 IADD3 R8, P0, PT, R30, 0x580, RZ ;  /* 0x000005801e08c810 */ /* 0x002fea0007f1e0ff */
[----:B--2---:R-:W-:Y:S01]  /*4070*/  @!P4 IMAD.X R2, RZ, RZ, R31, P0 ;  /* 0x000000ffff02c224 */ /* 0x004fe200000e061f */
[----:B---3--:R-:W-:Y:S07]  /*4080*/  @!P2 BRA `(.L_x_72) ;  /* 0x0000006000d4a947 */ /* 0x008fee0003800000 */
.L_x_191:
[----:B------:R-:W-:Y:S01]  /*4090*/  @!P4 R2UR UR9, R8 ;  /* 0x000000000809c2ca */ /* 0x000fe200000e0000 */
[----:B------:R-:W-:Y:S01]  /*40a0*/  VOTEU.ALL UP1, P4 ;  /* 0x0000000000ff7886 */ /* 0x000fe20002020000 */
[----:B------:R-:W-:Y:S01]  /*40b0*/  @!P4 R2UR UR8, R2 ;  /* 0x000000000208c2ca */ /* 0x000fe200000e0000 */
[----:B-1----:R-:W-:Y:S01]  /*40c0*/  @!P4 IMAD.MOV.U32 R0, RZ, RZ, 0x2000 ;  /* 0x00002000ff00c424 */ /* 0x002fe200078e00ff */
[----:B------:R-:W-:Y:S01]  /*40d0*/  UMOV UR44, UR36 ;  /* 0x00000024002c7c82 */ /* 0x000fe20008000000 */
[----:B------:R-:W-:Y:S02]  /*40e0*/  UPRMT UR21, UR37, 0x654, UR41 ;  /* 0x0000065425157896 */ /* 0x000fe40008000029 */
[----:B------:R-:W-:Y:S01]  /*40f0*/  @!UP1 UIADD3 UR40, UPT, UPT, UR7, 0x400, URZ ;  /* 0x0000040007289890 */ /* 0x000fe2000fffe0ff */
[----:B------:R-:W-:Y:S05]  /*4100*/  VOTEU.ALL UP1, P4 ;  /* 0x0000000000ff7886 */ /* 0x000fea0002020000 */
[----:B------:R-:W-:Y:S01]  /*4110*/  IMAD.U32 R8, RZ, RZ, UR9 ;  /* 0x00000009ff087e24 */ /* 0x000fe2000f8e00ff */
[----:B------:R-:W-:Y:S01]  /*4120*/  UMOV UR9, 0x10000000 ;  /* 0x1000000000097882 */ /* 0x000fe20000000000 */
[----:B------:R-:W-:Y:S01]  /*4130*/  IMAD.U32 R9, RZ, RZ, UR8 ;  /* 0x00000008ff097e24 */ /* 0x000fe2000f8e00ff */
[----:B------:R-:W-:Y:S02]  /*4140*/  UMOV UR8, 0x0 ;  /* 0x0000000000087882 */ /* 0x000fe40000000000 */
[----:B------:R-:W-:Y:S02]  /*4150*/  @!P4 R2UR UR10, R8 ;  /* 0x00000000080ac2ca */ /* 0x000fe400000e0000 */
[----:B------:R-:W-:Y:S02]  /*4160*/  @!P4 R2UR UR11, R9 ;  /* 0x00000000090bc2ca */ /* 0x000fe400000e0000 */
[----:B------:R-:W-:Y:S05]  /*4170*/  @!P4 IADD3 R8, P0, PT, R30, 0x580, RZ ;  /* 0x000005801e08c810 */ /* 0x000fea0007f1e0ff */
[----:B------:R-:W-:Y:S06]  /*4180*/  @!P4 IMAD.X R2, RZ, RZ, R31, P0 ;  /* 0x000000ffff02c224 */ /* 0x000fec00000e061f */
[----:B------:R1:W-:Y:S01]  /*4190*/  @!UP1 UTMALDG.3D [UR40], [UR10], desc[UR8] ;  /* 0x000008280a0095b4 */ /* 0x0003e20008011000 */
[----:B------:R1:W-:Y:S01]  /*41a0*/  @!P4 SYNCS.ARRIVE.TRANS64.RED.A0TR RZ, [UR7+0x20], R0 ;  /* 0x00002000ffffc9a7 */ /* 0x0003e20008300407 */
[----:B------:R-:W-:Y:S01]  /*41b0*/  SYNCS.ARRIVE.TRANS64.RED.A1T0 RZ, [UR21], RZ ;  /* 0x000000ffffff79a7 */ /* 0x000fe20008100415 */
[----:B------:R-:W2:Y:S02]  /*41c0*/  SYNCS.PHASECHK.TRANS64.TRYWAIT P2, [UR7+0x48], R32 ;  /* 0x00004820ff0075a7 */ /* 0x000ea40008041107 */
[----:B-12---:R-:W-:Y:S05]  /*41d0*/  @!P2 BRA `(.L_x_73) ;  /* 0x000000600098a947 */ /* 0x006fea0003800000 */
.L_x_193:
[----:B------:R-:W-:Y:S01]  /*41e0*/  @!P4 R2UR UR9, R8 ;  /* 0x000000000809c2ca */ /* 0x000fe200000e0000 */
[----:B------:R-:W-:Y:S01]  /*41f0*/  VOTEU.ALL UP1, P4 ;  /* 0x0000000000ff7886 */ /* 0x000fe20002020000 */
[----:B------:R-:W-:Y:S01]  /*4200*/  @!P4 R2UR UR8, R2 ;  /* 0x000000000208c2ca */ /* 0x000fe200000e0000 */
[----:B-1----:R-:W-:Y:S01]  /*4210*/  @!P4 IMAD.MOV.U32 R0, RZ, RZ, 0x2000 ;  /* 0x00002000ff00c424 */ /* 0x002fe200078e00ff */
[----:B------:R-:W-:Y:S01]  /*4220*/  UMOV UR35, UR43 ;  /* 0x0000002b00237c82 */ /* 0x000fe20008000000 */
[----:B------:R-:W-:Y:S02]  /*4230*/  UPRMT UR15, UR37, 0x654, UR33 ;  /* 0x00000654250f7896 */ /* 0x000fe40008000021 */
[----:B------:R-:W-:Y:S02]  /*4240*/  @!UP1 UIADD3 UR34, UPT, UPT, UR42, 0x20, URZ ;  /* 0x000000202a229890 */ /* 0x000fe4000fffe0ff */
[----:B------:R-:W-:Y:S01]  /*4250*/  @!UP1 UIADD3 UR32, UPT, UPT, UR7, 0x2400, URZ ;  /* 0x0000240007209890 */ /* 0x000fe2000fffe0ff */
[----:B------:R-:W-:Y:S03]  /*4260*/  VOTEU.ALL UP1, P4 ;  /* 0x0000000000ff7886 */ /* 0x000fe60002020000 */
        /* <DEDUP_REMOVED lines=13> */
.L_x_195:
[----:B------:R-:W-:Y:S01]  /*4340*/  @!P4 R2UR UR9, R8 ;  /* 0x000000000809c2ca */ /* 0x000fe200000e0000 */
[----:B------:R-:W-:Y:S01]  /*4350*/  VOTEU.ALL UP1, P4 ;  /* 0x0000000000ff7886 */ /* 0x000fe20002020000 */
[----:B------:R-:W-:Y:S01]  /*4360*/  @!P4 R2UR UR8, R2 ;  /* 0x000000000208c2ca */ /* 0x000fe200000e0000 */
[----:B-1----:R-:W-:Y:S01]  /*4370*/  @!P4 IMAD.MOV.U32 R0, RZ, RZ, 0x2000 ;  /* 0x00002000ff00c424 */ /* 0x002fe200078e00ff */
[----:B------:R-:W-:Y:S01]  /*4380*/  UMOV UR27, UR43 ;  /* 0x0000002b001b7c82 */ /* 0x000fe20008000000 */
[----:B------:R-:W-:Y:S01]  /*4390*/  UMOV UR28, UR36 ;  /* 0x00000024001c7c82 */ /* 0x000fe20008000000 */
[----:B------:R-:W-:Y:S02]  /*43a0*/  @!UP1 UIADD3 UR26, UPT, UPT, UR42, 0x40, URZ ;  /* 0x000000402a1a9890 */ /* 0x000fe4000fffe0ff */
[----:B------:R-:W-:Y:S01]  /*43b0*/  @!UP1 UIADD3 UR24, UPT, UPT, UR7, 0x4400, URZ ;  /* 0x0000440007189890 */ /* 0x000fe2000fffe0ff */
[----:B------:R-:W-:Y:S01]  /*43c0*/  VOTEU.ALL UP1, P4 ;  /* 0x0000000000ff7886 */ /* 0x000fe20002020000 */
[----:B------:R-:W-:Y:S03]  /*43d0*/  UPRMT UR14, UR37, 0x654, UR25 ;  /* 0x00000654250e7896 */ /* 0x000fe60008000019 */
        /* <DEDUP_REMOVED lines=13> */
.L_x_197:
[----:B------:R-:W-:Y:S01]  /*44b0*/  @!P4 R2UR UR9, R8 ;  /* 0x000000000809c2ca */ /* 0x000fe200000e0000 */
[----:B------:R-:W-:Y:S01]  /*44c0*/  VOTEU.ALL UP1, P4 ;  /* 0x0000000000ff7886 */ /* 0x000fe20002020000 */
[----:B------:R-:W-:Y:S01]  /*44d0*/  @!P4 R2UR UR8, R2 ;  /* 0x000000000208c2ca */ /* 0x000fe200000e0000 */
[----:B-1----:R-:W-:Y:S01]  /*44e0*/  @!P4 IMAD.MOV.U32 R0, RZ, RZ, 0x2000 ;  /* 0x00002000ff00c424 */ /* 0x002fe200078e00ff */
[----:B------:R-:W-:Y:S01]  /*44f0*/  UMOV UR19, UR43 ;  /* 0x0000002b00137c82 */ /* 0x000fe20008000000 */
[----:B------:R-:W-:Y:S01]  /*4500*/  UMOV UR20, UR36 ;  /* 0x0000002400147c82 */ /* 0x000fe20008000000 */
[----:B------:R-:W-:Y:S01]  /*4510*/  @!UP1 UIADD3 UR18, UPT, UPT, UR42, 0x60, URZ ;  /* 0x000000602a129890 */ /* 0x000fe2000fffe0ff */
[----:B------:R-:W-:Y:S01]  /*4520*/  SHF.L.U32 R14, RZ, 0x1f, RZ ;  /* 0x0000001fff0e7819 */ /* 0x000fe200000006ff */
        /* <DEDUP_REMOVED lines=16> */
.L_x_199:
[----:B------:R-:W-:Y:S01]  /*4630*/  @!P4 R2UR UR9, R8 ;  /* 0x000000000809c2ca */ /* 0x000fe200000e0000 */
[----:B------:R-:W-:Y:S01]  /*4640*/  VOTEU.ALL UP1, P4 ;  /* 0x0000000000ff7886 */ /* 0x000fe20002020000 */
[----:B------:R-:W-:Y:S01]  /*4650*/  @!P4 R2UR UR8, R2 ;  /* 0x000000000208c2ca */ /* 0x000fe200000e0000 */
[----:B-1----:R-:W-:Y:S01]  /*4660*/  @!P4 IMAD.MOV.U32 R0, RZ, RZ, 0x2000 ;  /* 0x00002000ff00c424 */ /* 0x002fe200078e00ff */
[----:B------:R-:W-:Y:S01]  /*4670*/  UMOV UR18, 0x0 ;  /* 0x0000000000127882 */ /* 0x000fe20000000000 */
[----:B------:R-:W-:Y:S01]  /*4680*/  UMOV UR19, 0x10000000 ;  /* 0x1000000000137882 */ /* 0x000fe20000000000 */
[----:B------:R-:W-:Y:S01]  /*4690*/  @!UP1 UIADD3 UR10, UPT, UPT, UR42, 0x80, URZ ;  /* 0x000000802a0a9890 */ /* 0x000fe2000fffe0ff */
[----:B------:R-:W-:Y:S01]  /*46a0*/  UMOV UR11, UR43 ;  /* 0x0000002b000b7c82 */ /* 0x000fe20008000000 */
[----:B------:R-:W-:Y:S05]  /*46b0*/  UMOV UR12, UR36 ;  /* 0x00000024000c7c82 */ /* 0x000fea0008000000 */
[----:B------:R-:W-:Y:S01]  /*46c0*/  IMAD.U32 R8, RZ, RZ, UR9 ;  /* 0x00000009ff087e24 */ /* 0x000fe2000f8e00ff */
[----:B------:R-:W-:Y:S01]  /*46d0*/  UMOV UR9, UR41 ;  /* 0x0000002900097c82 */ /* 0x000fe20008000000 */
[----:B------:R-:W-:Y:S01]  /*46e0*/  IMAD.U32 R9, RZ, RZ, UR8 ;  /* 0x00000008ff097e24 */ /* 0x000fe2000f8e00ff */
[----:B------:R-:W-:Y:S02]  /*46f0*/  @!UP1 UIADD3 UR8, UPT, UPT, UR7, 0x400, URZ ;  /* 0x0000040007089890 */ /* 0x000fe4000fffe0ff */
[----:B------:R-:W-:Y:S01]  /*4700*/  @!P4 R2UR UR22, R8 ;  /* 0x000000000816c2ca */ /* 0x000fe200000e0000 */
[----:B------:R-:W-:Y:S01]  /*4710*/  VOTEU.ALL UP1, P4 ;  /* 0x0000000000ff7886 */ /* 0x000fe20002020000 */
        /* <DEDUP_REMOVED lines=8> */
.L_x_201:
        /* <DEDUP_REMOVED lines=23> */
.L_x_203:
[----:B------:R-:W2:Y:S01]  /*4910*/  LDC.64 R12, c[0x0][0xb18] ;  /* 0x0002c600ff0c7b82 */ /* 0x000ea20000000a00 */
[----:B------:R-:W-:Y:S01]  /*4920*/  @!P4 R2UR UR8, R2 ;  /* 0x000000000208c2ca */ /* 0x000fe200000e0000 */
[----:B------:R-:W-:Y:S01]  /*4930*/  VOTEU.ALL UP1, P4 ;  /* 0x0000000000ff7886 */ /* 0x000fe20002020000 */
[----:B------:R-:W-:Y:S01]  /*4940*/  @!P4 R2UR UR9, R8 ;  /* 0x000000000809c2ca */ /* 0x000fe200000e0000 */
[----:B-1----:R-:W-:Y:S01]  /*4950*/  @!P4 IMAD.MOV.U32 R0, RZ, RZ, 0x2000 ;  /* 0x00002000ff00c424 */ /* 0x002fe200078e00ff */
[----:B------:R-:W-:Y:S03]  /*4960*/  UMOV UR18, 0x0 ;  /* 0x0000000000127882 */ /* 0x000fe60000000000 */
[----:B------:R-:W1:Y:S01]  /*4970*/  @!P1 LDC R2, c[0x0][0xb0c] ;  /* 0x0002c300ff029b82 */ /* 0x000e620000000800 */
[----:B------:R-:W-:Y:S01]  /*4980*/  @!UP1 UIADD3 UR10, UPT, UPT, UR42, 0xc0, URZ ;  /* 0x000000c02a0a9890 */ /* 0x000fe2000fffe0ff */
[----:B------:R-:W-:Y:S01]  /*4990*/  @P3 SHF.R.U32.HI R27, RZ, 0x10, R21 ;  /* 0x00000010ff1b3819 */ /* 0x000fe20000011615 */
[----:B------:R-:W-:Y:S01]  /*49a0*/  UMOV UR19, 0x10000000 ;  /* 0x1000000000137882 */ /* 0x000fe20000000000 */
[----:B------:R-:W-:Y:S01]  /*49b0*/  UMOV UR11, UR43 ;  /* 0x0000002b000b7c82 */ /* 0x000fe20008000000 */
[----:B------:R-:W-:Y:S01]  /*49c0*/  UMOV UR12, UR36 ;  /* 0x00000024000c7c82 */ /* 0x000fe20008000000 */
[----:B------:R-:W-:Y:S02]  /*49d0*/  VIADD R29, R29, 0x1 ;  /* 0x000000011d1d7836 */ /* 0x000fe40000000000 */
[----:B------:R-:W-:Y:S01]  /*49e0*/  IMAD.U32 R9, RZ, RZ, UR8 ;  /* 0x00000008ff097e24 */ /* 0x000fe2000f8e00ff */
[----:B------:R-:W-:Y:S01]  /*49f0*/  @!UP1 UIADD3 UR8, UPT, UPT, UR7, 0x4400, URZ ;  /* 0x0000440007089890 */ /* 0x000fe2000fffe0ff */
[----:B------:R-:W-:Y:S01]  /*4a00*/  IMAD.U32 R8, RZ, RZ, UR9 ;  /* 0x00000009ff087e24 */ /* 0x000fe2000f8e00ff */
[----:B------:R-:W-:Y:S01]  /*4a10*/  VOTEU.ALL UP1, P4 ;  /* 0x0000000000ff7886 */ /* 0x000fe20002020000 */
[----:B------:R-:W-:Y:S01]  /*4a20*/  UMOV UR9, UR25 ;  /* 0x0000001900097c82 */ /* 0x000fe20008000000 */
[----:B------:R-:W-:Y:S02]  /*4a30*/  @!P4 R2UR UR21, R9 ;  /* 0x000000000915c2ca */ /* 0x000fe400000e0000 */
[----:B------:R-:W-:Y:S02]  /*4a40*/  @!P4 R2UR UR20, R8 ;  /* 0x000000000814c2ca */ /* 0x000fe400000e0000 */
[----:B------:R-:W3:Y:S11]  /*4a50*/  LDC.64 R8, c[0x0][0xb10] ;  /* 0x0002c400ff087b82 */ /* 0x000ef60000000a00 */
[----:B------:R1:W-:Y:S01]  /*4a60*/  @!UP1 UTMALDG.3D [UR8], [UR20], desc[UR18] ;  /* 0x00001208140095b4 */ /* 0x0003e20008011000 */
[----:B------:R5:W-:Y:S01]  /*4a70*/  @!P4 SYNCS.ARRIVE.TRANS64.RED.A0TR RZ, [UR7+0x30], R0 ;  /* 0x00003000ffffc9a7 */ /* 0x000be20008300407 */
[C---:B---3--:R-:W-:Y:S01]  /*4a80*/  @!P1 IMAD.HI.U32 R8, R11.reuse, R8, RZ ;  /* 0x000000080b089227 */ /* 0x048fe200078e00ff */
[----:B--2---:R-:W-:Y:S02]  /*4a90*/  @!P1 ISETP.NE.AND P0, PT, R12, 0x1, PT ;  /* 0x000000010c00980c */ /* 0x004fe40003f05270 */
[----:B-1----:R-:W-:Y:S01]  /*4aa0*/  @!P1 ISETP.NE.AND P2, PT, R2, 0x1, PT ;  /* 0x000000010200980c */ /* 0x002fe20003f45270 */
[----:B------:R-:W-:Y:S01]  /*4ab0*/  SYNCS.ARRIVE.TRANS64.RED.A1T0 RZ, [UR14], RZ ;  /* 0x000000ffffff79a7 */ /* 0x000fe2000810040e */
[C---:B------:R-:W-:Y:S01]  /*4ac0*/  @!P1 IMAD.HI.U32 R13, R10.reuse, R13, RZ ;  /* 0x0000000d0a0d9227 */ /* 0x040fe200078e00ff */
[----:B------:R-:W-:Y:S04]  /*4ad0*/  @!P1 SHF.R.U32.HI R8, RZ, R9, R8 ;  /* 0x00000009ff089219 */ /* 0x000fe80000011608 */
[----:B------:R-:W-:Y:S01]  /*4ae0*/  @!P1 SEL R8, R11, R8, !P2 ;  /* 0x000000080b089207 */ /* 0x000fe20005000000 */
[----:B------:R-:W1:Y:S01]  /*4af0*/  SYNCS.PHASECHK.TRANS64.TRYWAIT P5, [UR7+0x58], R14 ;  /* 0x0000580eff0075a7 */ /* 0x000e6200080a1107 */
[----:B-----5:R-:W2:Y:S02]  /*4b00*/  @!P1 LDC R0, c[0x0][0xb20] ;  /* 0x0002c800ff009b82 */ /* 0x020ea40000000800 */
[----:B--2---:R-:W-:Y:S04]  /*4b10*/  @!P1 SHF.R.U32.HI R0, RZ, R0, R13 ;  /* 0x00000000ff009219 */ /* 0x004fe8000001160d */
[----:B------:R-:W-:Y:S05]  /*4b20*/  @!P1 SEL R9, R10, R0, !P0 ;  /* 0x000000000a099207 */ /* 0x000fea0004000000 */
[----:B------:R-:W-:Y:S02]  /*4b30*/  @!P1 IMAD.IADD R0, R9, 0x1, -R8 ;  /* 0x0000000109009824 */ /* 0x000fe400078e0a08 */
[----:B------:R-:W-:Y:S02]  /*4b40*/  @!P1 IMAD.IADD R8, R8, 0x1, -R9 ;  /* 0x0000000108089824 */ /* 0x000fe400078e0a09 */
[----:B------:R-:W-:Y:S02]  /*4b50*/  @!P1 IMAD R11, R0, R2, R11 ;  /* 0x00000002000b9224 */ /* 0x000fe400078e020b */
[----:B------:R-:W-:Y:S01]  /*4b60*/  @!P1 IMAD R10, R8, R12, R10 ;  /* 0x0000000c080a9224 */ /* 0x000fe200078e020a */
[----:B-1----:R-:W-:Y:S06]  /*4b70*/  @!P5 BRA `(.L_x_79) ;  /* 0x0000005800c0d947 */ /* 0x002fec0003800000 */
.L_x_205:
[----:B------:R-:W-:Y:S01]  /*4b80*/  @!P4 IADD3 R2, P0, PT, R30, 0x580, RZ ;  /* 0x000005801e02c810 */ /* 0x000fe20007f1e0ff */
[----:B------:R-:W-:Y:S01]  /*4b90*/  VOTEU.ALL UP1, P4 ;  /* 0x0000000000ff7886 */ /* 0x000fe20002020000 */
[----:B------:R-:W-:Y:S01]  /*4ba0*/  UMOV UR18, 0x0 ;  /* 0x0000000000127882 */ /* 0x000fe20000000000 */
[----:B------:R-:W-:Y:S01]  /*4bb0*/  UMOV UR19, 0x10000000 ;  /* 0x1000000000137882 */ /* 0x000fe20000000000 */
[----:B------:R-:W-:Y:S01]  /*4bc0*/  @!P4 R2UR UR9, R2 ;  /* 0x000000000209c2ca */ /* 0x000fe200000e0000 */
[----:B-1----:R-:W-:Y:S01]  /*4bd0*/  @!P4 IMAD.X R0, RZ, RZ, R31, P0 ;  /* 0x000000ffff00c224 */ /* 0x002fe200000e061f */
[----:B------:R-:W-:Y:S01]  /*4be0*/  @!UP1 UIADD3 UR10, UPT, UPT, UR42, 0xe0, URZ ;  /* 0x000000e02a0a9890 */ /* 0x000fe2000fffe0ff */
[----:B------:R-:W-:Y:S01]  /*4bf0*/  ISETP.NE.AND P0, PT, R29, 0x2, PT ;  /* 0x000000021d00780c */ /* 0x000fe20003f05270 */
[----:B------:R-:W-:Y:S01]  /*4c00*/  UMOV UR11, UR43 ;  /* 0x0000002b000b7c82 */ /* 0x000fe20008000000 */
[----:B------:R-:W-:Y:S01]  /*4c10*/  UMOV UR12, UR36 ;  /* 0x00000024000c7c82 */ /* 0x000fe20008000000 */
[----:B------:R-:W-:Y:S01]  /*4c20*/  @!P4 R2UR UR8, R0 ;  /* 0x000000000008c2ca */ /* 0x000fe200000e0000 */
[----:B------:R-:W-:Y:S01]  /*4c30*/  IMAD.IADD R14, R10, 0x1, R62 ;  /* 0x000000010a0e7824 */ /* 0x000fe200078e023e */
[----:B------:R-:W-:Y:S01]  /*4c40*/  @P3 R2UR UR36, R27 ;  /* 0x000000001b2432ca */ /* 0x000fe200000e0000 */
[----:B------:R-:W-:Y:S01]  /*4c50*/  IMAD.IADD R15, R11, 0x1, R63 ;  /* 0x000000010b0f7824 */ /* 0x000fe200078e023f */
[----:B------:R-:W-:Y:S02]  /*4c60*/  SEL R0, RZ, 0x1, P0 ;  /* 0x00000001ff007807 */ /* 0x000fe40000000000 */
[----:B------:R-:W-:Y:S01]  /*4c70*/  SEL R29, R29, RZ, P0 ;  /* 0x000000ff1d1d7207 */ /* 0x000fe20000000000 */
[----:B------:R-:W-:Y:S01]  /*4c80*/  IMAD.U32 R8, RZ, RZ, UR9 ;  /* 0x00000009ff087e24 */ /* 0x000fe2000f8e00ff */
[----:B------:R-:W-:Y:S01]  /*4c90*/  UMOV UR9, UR17 ;  /* 0x0000001100097c82 */ /* 0x000fe20008000000 */
[----:B------:R-:W-:Y:S03]  /*4ca0*/  LOP3.LUT R28, R28, R0, RZ, 0x3c, !PT ;  /* 0x000000001c1c7212 */ /* 0x000fe600078e3cff */
[----:B------:R-:W-:Y:S01]  /*4cb0*/  @!P4 R2UR UR14, R8 ;  /* 0x00000000080ec2ca */ /* 0x000fe200000e0000 */
[----:B------:R-:W-:Y:S01]  /*4cc0*/  IMAD.U32 R9, RZ, RZ, UR8 ;  /* 0x00000008ff097e24 */ /* 0x000fe2000f8e00ff */
[----:B------:R-:W-:Y:S01]  /*4cd0*/  @!UP1 UIADD3 UR8, UPT, UPT, UR7, 0x6400, URZ ;  /* 0x0000640007089890 */ /* 0x000fe2000fffe0ff */
[----:B------:R-:W-:Y:S03]  /*4ce0*/  VOTEU.ALL UP1, P4 ;  /* 0x0000000000ff7886 */ /* 0x000fe60002020000 */
[----:B------:R-:W-:Y:S11]  /*4cf0*/  @!P4 R2UR UR15, R9 ;  /* 0x00000000090fc2ca */ /* 0x000ff600000e0000 */
[----:B------:R-:W-:Y:S02]  /*4d00*/  @!UPT UIADD3 URZ, UPT, UPT, URZ, URZ, URZ ;  /* 0x000000fffffff290 */ /* 0x000fe4000fffe0ff */
[----:B------:R2:W-:Y:S01]  /*4d10*/  @!UP1 UTMALDG.3D [UR8], [UR14], desc[UR18] ;  /* 0x000012080e0095b4 */ /* 0x0005e20008011000 */
[----:B------:R2:W-:Y:S01]  /*4d20*/  @!P4 SYNCS.ARRIVE.TRANS64.RED.A0TR RZ, [UR7+0x38], R25 ;  /* 0x00003819ffffc9a7 */ /* 0x0005e20008300407 */
[----:B------:R-:W-:Y:S01]  /*4d30*/  UPLOP3.LUT UP1, UPT, UPT, UPT, UPT, 0x80, 0x8 ;  /* 0x000000000008789c */ /* 0x000fe20003f2f070 */
[----:B------:R-:W-:Y:S01]  /*4d40*/  SYNCS.ARRIVE.TRANS64.RED.A1T0 RZ, [UR13], RZ ;  /* 0x000000ffffff79a7 */ /* 0x000fe2000810040d */
[----:B------:R-:W-:Y:S09]  /*4d50*/  @P3 BRA `(.L_x_80) ;  /* 0xffffffec002c3947 */ /* 0x000ff2000383ffff */
[----:B------:R-:W1:Y:S02]  /*4d60*/  SYNCS.PHASECHK.TRANS64.TRYWAIT P0, [UR7+0x40], R32 ;  /* 0x00004020ff0075a7 */ /* 0x000e640008001107 */
[----:B-1----:R-:W-:Y:S05]  /*4d70*/  @!P0 BRA `(.L_x_81) ;  /* 0x0000005800588947 */ /* 0x002fea0003800000 */
.L_x_207:
[----:B------:R-:W3:Y:S02]  /*4d80*/  SYNCS.PHASECHK.TRANS64.TRYWAIT P0, [UR7+0x48], R32 ;  /* 0x00004820ff0075a7 */ /* 0x000ee40008001107 */
[----:B---3--:R-:W-:Y:S05]  /*4d90*/  @!P0 BRA `(.L_x_82) ;  /* 0x0000005800688947 */ /* 0x008fea0003800000 */
.L_x_209:
[----:B------:R-:W3:Y:S01]  /*4da0*/  SYNCS.PHASECHK.TRANS64.TRYWAIT P0, [UR7+0x50], R32 ;  /* 0x00005020ff0075a7 */ /* 0x000ee20008001107 */
[----:B-1----:R-:W-:Y:S01]  /*4db0*/  HFMA2 R0, -RZ, RZ, 0, 5.9604644775390625e-08 ;  /* 0x00000001ff007431 */ /* 0x002fe200000001ff */
[----:B---3--:R-:W-:Y:S06]  /*4dc0*/  @!P0 BRA `(.L_x_83) ;  /* 0x0000005800748947 */ /* 0x008fec0003800000 */
.L_x_211:
[----:B-1----:R-:W-:Y:S02]  /*4dd0*/  MOV R2, UR7 ;  /* 0x0000000700027c02 */ /* 0x002fe40008000f00 */
[----:B------:R-:W-:-:S07]  /*4de0*/  SHF.L.U32 R0, R0, 0x1f, RZ ;  /* 0x0000001f00007819 */ /* 0x000fce00000006ff */
.L_x_84:
[----:B-1----:R1:W3:Y:S02]  /*4df0*/  SYNCS.PHASECHK.TRANS64.TRYWAIT P0, [R2+URZ+0x58], R0 ;  /* 0x00005800020075a7 */ /* 0x0022e400080011ff */
[----:B---3--:R-:W-:Y:S05]  /*4e00*/  @!P0 NANOSLEEP.SYNCS 0x989680 ;  /* 0x009896800000895d */ /* 0x008fea0003900000 */
[----:B------:R-:W3:Y:S02]  /*4e10*/  @!P0 SYNCS.PHASECHK.TRANS64 P0, [R2+URZ+0x58], R0 ;  /* 0x00005800020085a7 */ /* 0x000ee400080010ff */
[----:B--23--:R-:W-:Y:S05]  /*4e20*/  @P0 EXIT ;  /* 0x000000000000094d */ /* 0x00cfea0003800000 */
[----:B------:R-:W-:Y:S05]  /*4e30*/  BRA `(.L_x_84) ;  /* 0xfffffffc00ec7947 */ /* 0x000fea000383ffff */
.L_x_65:
[----:B------:R-:W-:-:S06]  /*4e40*/  UISETP.GE.AND UP1, UPT, UR8, 0x4, UPT ;  /* 0x000000040800788c */ /* 0x000fcc000bf26270 */
[----:B------:R-:W-:-:S13]  /*4e50*/  PLOP3.LUT P0, PT, PT, PT, UP1, 0x80, 0x8 ;  /* 0x000000000008781c */ /* 0x000fda0003f0f018 */
[----:B------:R-:W-:Y:S05]  /*4e60*/  @!P0 EXIT ;  /* 0x000000000000894d */ /* 0x000fea0003800000 */
[----:B------:R-:W-:Y:S01]  /*4e70*/  BAR.SYNC.DEFER_BLOCKING 0x6, 0xa0 ;  /* 0x0182800000007b1d */ /* 0x000fe20000010000 */
[C---:B------:R-:W-:Y:S01]  /*4e80*/  IMAD.SHL.U32 R4, R76.reuse, 0x20, RZ ;  /* 0x000000204c047824 */ /* 0x040fe200078e00ff */
[C---:B------:R-:W-:Y:S01]  /*4e90*/  R2P PR, R76.reuse, 0x6 ;  /* 0x000000064c007804 */ /* 0x040fe20000000000 */
[C---:B------:R-:W-:Y:S01]  /*4ea0*/  IMAD.SHL.U32 R68, R76.reuse, 0x4, RZ ;  /* 0x000000044c447824 */ /* 0x040fe200078e00ff */
[----:B------:R-:W-:Y:S01]  /*4eb0*/  CS2R R72, SRZ ;  /* 0x0000000000487805 */ /* 0x000fe2000001ff00 */
[----:B------:R-:W-:Y:S01]  /*4ec0*/  IMAD.U32 R32, R76, 0x10000, RZ ;  /* 0x000100004c207824 */ /* 0x000fe200078e00ff */
[----:B------:R-:W-:Y:S02]  /*4ed0*/  UMOV UR48, 0x400 ;  /* 0x0000040000307882 */ /* 0x000fe40000000000 */
[----:B------:R-:W1:Y:S01]  /*4ee0*/  LDC R67, c[0x0][0x370] ;  /* 0x0000dc00ff437b82 */ /* 0x000e620000000800 */
[----:B------:R-:W-:Y:S01]  /*4ef0*/  ULEA UR48, UR37, UR48, 0x18 ;  /* 0x0000003025307291 */ /* 0x000fe2000f8ec0ff */
[----:B------:R-:W-:Y:S01]  /*4f00*/  LOP3.LUT R3, R4, 0xe0, RZ, 0xc0, !PT ;  /* 0x000000e004037812 */ /* 0x000fe200078ec0ff */
[----:B------:R-:W-:Y:S01]  /*4f10*/  IMAD.SHL.U32 R2, R76, 0x10, RZ ;  /* 0x000000104c027824 */ /* 0x000fe200078e00ff */
[----:B------:R-:W-:Y:S01]  /*4f20*/  LOP3.LUT R4, R4, 0x100, RZ, 0xc0, !PT ;  /* 0x0000010004047812 */ /* 0x000fe200078ec0ff */
[----:B------:R-:W-:Y:S01]  /*4f30*/  UIADD3 UR4, UPT, UPT, UR48, 0x400, URZ ;  /* 0x0000040030047890 */ /* 0x000fe2000fffe0ff */
[----:B------:R-:W-:Y:S01]  /*4f40*/  LOP3.LUT R68, R3, 0x1c, R68, 0xf8, !PT ;  /* 0x0000001c03447812 */ /* 0x000fe200078ef844 */
[----:B------:R-:W-:Y:S01]  /*4f50*/  IMAD.MOV.U32 R75, RZ, RZ, 0x10 ;  /* 0x00000010ff4b7424 */ /* 0x000fe200078e00ff */
[----:B------:R-:W2:Y:S01]  /*4f60*/  LDC R28, c[0x0][0xb0c] ;  /* 0x0002c300ff1c7b82 */ /* 0x000ea20000000800 */
[----:B------:R-:W-:Y:S01]  /*4f70*/  SHF.R.U32.HI R3, RZ, 0x2, R76 ;  /* 0x00000002ff037819 */ /* 0x000fe2000001164c */
[----:B------:R-:W-:Y:S01]  /*4f80*/  IMAD.MOV.U32 R74, RZ, RZ, 0x20 ;  /* 0x00000020ff4a7424 */ /* 0x000fe200078e00ff */
[----:B------:R-:W-:Y:S01]  /*4f90*/  LOP3.LUT R32, R32, 0x600000, RZ, 0xc0, !PT ;  /* 0x0060000020207812 */ /* 0x000fe200078ec0ff */
[----:B------:R-:W-:Y:S01]  /*4fa0*/  IMAD.MOV.U32 R31, RZ, RZ, RZ ;  /* 0x000000ffff1f7224 */ /* 0x000fe200078e00ff */
[----:B------:R-:W-:Y:S01]  /*4fb0*/  LOP3.LUT R2, R4, 0x600, R2, 0xf8, !PT ;  /* 0x0000060004027812 */ /* 0x000fe200078ef802 */
[----:B------:R-:W-:Y:S01]  /*4fc0*/  IMAD.MOV.U32 R79, RZ, RZ, RZ ;  /* 0x000000ffff4f7224 */ /* 0x000fe200078e00ff */
[----:B------:R-:W-:Y:S01]  /*4fd0*/  LOP3.LUT R68, R68, 0x4, R3, 0x78, !PT ;  /* 0x0000000444447812 */ /* 0x000fe200078e7803 */
[----:B------:R-:W4:Y:S01]  /*4fe0*/  LDC R65, c[0x0][0xb20] ;  /* 0x0002c800ff417b82 */ /* 0x000f220000000800 */
[----:B------:R-:W3:Y:S01]  /*4ff0*/  LDS R0, [UR48+0x120] ;  /* 0x00012030ff007984 */ /* 0x000ee20008000800 */
[----:B------:R-:W-:Y:S01]  /*5000*/  LOP3.LUT R76, R76, 0x60, RZ, 0xc0, !PT ;  /* 0x000000604c4c7812 */ /* 0x000fe200078ec0ff */
[----:B------:R-:W-:Y:S01]  /*5010*/  IMAD.U32 R70, RZ, RZ, UR4 ;  /* 0x00000004ff467e24 */ /* 0x000fe2000f8e00ff */
[----:B------:R-:W-:Y:S01]  /*5020*/  LOP3.LUT R68, R2, R68, RZ, 0xfc, !PT ;  /* 0x0000004402447212 */ /* 0x000fe200078efcff */
[----:B------:R-:W1:Y:S01]  /*5030*/  LDCU.64 UR52, c[0x0][0x348] ;  /* 0x00006900ff3477ac */ /* 0x000e620008000a00 */
[----:B------:R-:W-:-:S02]  /*5040*/  SEL R75, R75, 0xfffffff0, !P2 ;  /* 0xfffffff04b4b7807 */ /* 0x000fc40005000000 */
[----:B------:R-:W1:Y:S01]  /*5050*/  LDC R27, c[0x0][0xb30] ;  /* 0x0002cc00ff1b7b82 */ /* 0x000e620000000800 */
[----:B------:R-:W-:Y:S01]  /*5060*/  SEL R74, R74, 0xffffffe0, !P1 ;  /* 0xffffffe04a4a7807 */ /* 0x000fe20004800000 */
[----:B------:R-:W1:Y:S01]  /*5070*/  LDCU.64 UR38, c[0x0][0x888] ;  /* 0x00011100ff2677ac */ /* 0x000e620008000a00 */
[----:B------:R-:W1:Y:S05]  /*5080*/  LDCU.64 UR44, c[0x0][0x890] ;  /* 0x00011200ff2c77ac */ /* 0x000e6a0008000a00 */
[----:B------:R-:W1:Y:S01]  /*5090*/  LDC.64 R60, c[0x0][0xb10] ;  /* 0x0002c400ff3c7b82 */ /* 0x000e620000000a00 */
[----:B------:R-:W-:Y:S01]  /*50a0*/  UMOV UR49, URZ ;  /* 0x000000ff00317c82 */ /* 0x000fe20008000000 */
[----:B------:R-:W-:-:S06]  /*50b0*/  UMOV UR51, URZ ;  /* 0x000000ff00337c82 */ /* 0x000fcc0008000000 */
[----:B------:R-:W1:Y:S08]  /*50c0*/  LDC.64 R24, c[0x0][0xb18] ;  /* 0x0002c600ff187b82 */ /* 0x000e700000000a00 */
[----:B------:R-:W1:Y:S08]  /*50d0*/  LDC.64 R22, c[0x0][0xb28] ;  /* 0x0002ca00ff167b82 */ /* 0x000e700000000a00 */
[----:B------:R-:W1:Y:S01]  /*50e0*/  LDC.64 R58, c[0x0][0x8b0] ;  /* 0x00022c00ff3a7b82 */ /* 0x000e620000000a00 */
[----:B---3--:R-:W-:-:S07]  /*50f0*/  IMAD.IADD R32, R0, 0x1, R32 ;  /* 0x0000000100207824 */ /* 0x008fce00078e0220 */
[----:B------:R-:W3:Y:S08]  /*5100*/  LDC.64 R56, c[0x0][0x8a8] ;  /* 0x00022a00ff387b82 */ /* 0x000ef00000000a00 */
[----:B--2-4-:R-:W1:Y:S02]  /*5110*/  LDC R66, c[0x0][0x374] ;  /* 0x0000dd00ff427b82 */ /* 0x014e640000000800 */
.L_x_160:
[C---:B------:R-:W-:Y:S02]  /*5120*/  LEA R0, R79.reuse, UR48, 0x3 ;  /* 0x000000304f007c11 */ /* 0x040fe4000f8e18ff */
[----:B------:R-:W-:Y:S02]  /*5130*/  SHF.L.U32 R2, R72, 0x1f, RZ ;  /* 0x0000001f48027819 */ /* 0x000fe400000006ff */
[----:B------:R-:W-:Y:S02]  /*5140*/  LEA R16, R79, UR48, 0x4 ;  /* 0x000000304f107c11 */ /* 0x000fe4000f8e20ff */
[----:B------:R-:W2:Y:S02]  /*5150*/  SYNCS.PHASECHK.TRANS64.TRYWAIT P0, [R0+URZ+0x70], R2 ;  /* 0x00007002000075a7 */ /* 0x000ea400080011ff */
[----:B--2---:R-:W-:Y:S05]  /*5160*/  @!P0 BRA `(.L_x_85) ;  /* 0x0000005400a48947 */ /* 0x004fea0003800000 */
.L_x_212:
[----:B------:R-:W4:Y:S01]  /*5170*/  LDC.64 R10, c[0x0][0xb10] ;  /* 0x0002c400ff0a7b82 */ /* 0x000f220000000a00 */
[----:B------:R-:W3:Y:S01]  /*5180*/  LDS.128 R16, [R16+0x100] ;  /* 0x0001000010107984 */ /* 0x000ee20000000c00 */
[----:B-1----:R-:W-:Y:S01]  /*5190*/  ISETP.NE.AND P1, PT, R27, 0x1, PT ;  /* 0x000000011b00780c */ /* 0x002fe20003f25270 */
[----:B--2---:R-:W-:Y:S01]  /*51a0*/  VIADD R0, R0, 0x80 ;  /* 0x0000008000007836 */ /* 0x004fe20000000000 */
[----:B------:R-:W-:Y:S04]  /*51b0*/  ISETP.GE.AND P0, PT, R26, 0x1, PT ;  /* 0x000000011a00780c */ /* 0x000fe80003f06270 */
[----:B------:R-:W1:Y:S01]  /*51c0*/  LDC.64 R8, c[0x0][0xb18] ;  /* 0x0002c600ff087b82 */ /* 0x000e620000000a00 */
[----:B------:R-:W-:Y:S01]  /*51d0*/  PRMT R0, RZ, 0x654, R0 ;  /* 0x00000654ff007816 */ /* 0x000fe20000000000 */
[----:B------:R-:W-:Y:S01]  /*51e0*/  @!PT LDS RZ, [RZ] ;  /* 0x00000000fffff984 */ /* 0x000fe20000000800 */
[----:B------:R-:W-:Y:S01]  /*51f0*/  @!PT LDS RZ, [RZ] ;  /* 0x00000000fffff984 */ /* 0x000fe20000000800 */
[----:B------:R-:W-:Y:S01]  /*5200*/  @!PT LDS RZ, [RZ] ;  /* 0x00000000fffff984 */ /* 0x000fe20000000800 */
[----:B------:R-:W-:Y:S01]  /*5210*/  @!PT LDS RZ, [RZ] ;  /* 0x00000000fffff984 */ /* 0x000fe20000000800 */
[----:B------:R2:W-:Y:S06]  /*5220*/  MEMBAR.ALL.CTA ;  /* 0x0000000000007992 */ /* 0x0005ec0000008000 */
[----:B--2---:R-:W2:Y:S01]  /*5230*/  FENCE.VIEW.ASYNC.S ;  /* 0x00000000000073c6 */ /* 0x004ea20000000000 */
[----:B------:R-:W1:Y:S08]  /*5240*/  @!P1 LDC R12, c[0x0][0xb20] ;  /* 0x0002c800ff0c9b82 */ /* 0x000e700000000800 */
[----:B------:R-:W1:Y:S01]  /*5250*/  @!P1 LDC R7, c[0x0][0xb0c] ;  /* 0x0002c300ff079b82 */ /* 0x000e620000000800 */
[----:B--2---:R2:W-:Y:S01]  /*5260*/  SYNCS.ARRIVE.TRANS64.RED.A1T0 RZ, [R0+URZ], RZ ;  /* 0x000000ff00ff79a7 */ /* 0x0045e200081004ff */
[----:B---3--:R-:W-:Y:S04]  /*5270*/  LOP3.LUT P4, RZ, R18, 0x1, RZ, 0xc0, !PT ;  /* 0x0000000112ff7812 */ /* 0x008fe8000788c0ff */
[----:B------:R-:W-:Y:S09]  /*5280*/  P2R R77, PR, RZ, 0x10 ;  /* 0x00000010ff4d7803 */ /* 0x000ff20000000000 */
[----:B------:R-:W-:Y:S02]  /*5290*/  @P4 MOV R30, R16 ;  /* 0x00000010001e4202 */ /* 0x000fe40000000f00 */
[----:B------:R-:W-:Y:S01]  /*52a0*/  @P4 LOP3.LUT R29, R17, 0xffff, RZ, 0xc0, !PT ;  /* 0x0000ffff111d4812 */ /* 0x000fe200078ec0ff */
[----:B--2-4-:R-:W-:Y:S06]  /*52b0*/  @!P0 BRA `(.L_x_86) ;  /* 0x0000000000a48947 */ /* 0x014fec0003800000 */
[----:B------:R-:W-:Y:S01]  /*52c0*/  IMAD.HI.U32 R0, R66, R25, RZ ;  /* 0x0000001942007227 */ /* 0x000fe200078e00ff */
[----:B------:R-:W-:Y:S02]  /*52d0*/  ISETP.NE.AND P0, PT, R24, 0x1, PT ;  /* 0x000000011800780c */ /* 0x000fe40003f05270 */
[----:B------:R-:W-:Y:S01]  /*52e0*/  ISETP.NE.AND P2, PT, R26, 0x1, PT ;  /* 0x000000011a00780c */ /* 0x000fe20003f45270 */
[----:B------:R-:W-:Y:S01]  /*52f0*/  IMAD.HI.U32 R4, R67, R60, RZ ;  /* 0x0000003c43047227 */ /* 0x000fe200078e00ff */
[----:B------:R-:W-:Y:S02]  /*5300*/  SHF.R.U32.HI R0, RZ, R65, R0 ;  /* 0x00000041ff007219 */ /* 0x000fe40000011600 */
[----:B------:R-:W-:Y:S01]  /*5310*/  ISETP.NE.AND P3, PT, R28, 0x1, PT ;  /* 0x000000011c00780c */ /* 0x000fe20003f65270 */
[----:B------:R-:W-:Y:S01]  /*5320*/  IMAD.HI.U32 R6, R29, R25, RZ ;  /* 0x000000191d067227 */ /* 0x000fe200078e00ff */
[-C--:B------:R-:W-:Y:S02]  /*5330*/  SHF.R.U32.HI R4, RZ, R61.reuse, R4 ;  /* 0x0000003dff047219 */ /* 0x080fe40000011604 */
[----:B------:R-:W-:Y:S01]  /*5340*/  SEL R0, R66, R0, !P0 ;  /* 0x0000000042007207 */ /* 0x000fe20004000000 */
[----:B------:R-:W-:Y:S01]  /*5350*/  IMAD.HI.U32 R5, R30, R60, RZ ;  /* 0x0000003c1e057227 */ /* 0x000fe200078e00ff */
[----:B------:R-:W-:Y:S03]  /*5360*/  SEL R4, R67, R4, !P3 ;  /* 0x0000000443047207 */ /* 0x000fe60005800000 */
[-C--:B------:R-:W-:Y:S01]  /*5370*/  IMAD.HI.U32 R3, R0, R22.reuse, RZ ;  /* 0x0000001600037227 */ /* 0x080fe200078e00ff */
[----:B------:R-:W-:Y:S03]  /*5380*/  SHF.R.U32.HI R5, RZ, R61, R5 ;  /* 0x0000003dff057219 */ /* 0x000fe60000011605 */
[----:B------:R-:W-:Y:S01]  /*5390*/  IMAD.HI.U32 R2, R4, R22, RZ ;  /* 0x0000001604027227 */ /* 0x000fe200078e00ff */
[----:B------:R-:W-:Y:S02]  /*53a0*/  @P2 SHF.R.U32.HI R0, RZ, R23, R3 ;  /* 0x00000017ff002219 */ /* 0x000fe40000011603 */
[----:B------:R-:W-:Y:S02]  /*53b0*/  SHF.R.U32.HI R3, RZ, R65, R6 ;  /* 0x00000041ff037219 */ /* 0x000fe40000011606 */
[----:B------:R-:W-:Y:S01]  /*53c0*/  @P2 SHF.R.U32.HI R4, RZ, R23, R2 ;  /* 0x00000017ff042219 */ /* 0x000fe20000011602 */
[----:B------:R-:W-:Y:S01]  /*53d0*/  IMAD R0, R26, R0, RZ ;  /* 0x000000001a007224 */ /* 0x000fe200078e02ff */
[----:B------:R-:W-:Y:S02]  /*53e0*/  SEL R3, R29, R3, !P0 ;  /* 0x000000031d037207 */ /* 0x000fe40004000000 */
[----:B------:R-:W-:Y:S01]  /*53f0*/  SEL R2, R30, R5, !P3 ;  /* 0x000000051e027207 */ /* 0x000fe20005800000 */
[----:B------:R-:W-:Y:S01]  /*5400*/  IMAD R5, R26, R4, RZ ;  /* 0x000000041a057224 */ /* 0x000fe200078e02ff */
[C---:B------:R-:W-:Y:S01]  /*5410*/  ISETP.GE.AND P0, PT, R3.reuse, R0, PT ;  /* 0x000000000300720c */ /* 0x040fe20003f06270 */
[C---:B------:R-:W-:Y:S03]  /*5420*/  IMAD.HI.U32 R0, R3.reuse, R22, RZ ;  /* 0x0000001603007227 */ /* 0x040fe600078e00ff */
[C---:B------:R-:W-:Y:S02]  /*5430*/  ISETP.GE.OR P0, PT, R2.reuse, R5, P0 ;  /* 0x000000050200720c */ /* 0x040fe40000706670 */
[----:B------:R-:W-:Y:S04]  /*5440*/  SHF.R.U32.HI R0, RZ, R23, R0 ;  /* 0x00000017ff007219 */ /* 0x000fe80000011600 */
[C---:B------:R-:W-:Y:S05]  /*5450*/  SEL R6, R3.reuse, R0, !P2 ;  /* 0x0000000003067207 */ /* 0x040fea0005000000 */
        /* <DEDUP_REMOVED lines=14> */
[----:B------:R-:W-:Y:S07]  /*5540*/  IMAD R29, R3, R24, R29 ;  /* 0x00000018031d7224 */ /* 0x000fee00078e021d */
.L_x_86:
[----:B-1----:R-:W-:Y:S01]  /*5550*/  @!P1 ISETP.NE.AND P0, PT, R8, 0x1, PT ;  /* 0x000000010800980c */ /* 0x002fe20003f05270 */
[----:B------:R-:W-:Y:S01]  /*5560*/  @!P1 IMAD.HI.U32 R2, R29, R9, RZ ;  /* 0x000000091d029227 */ /* 0x000fe200078e00ff */
[----:B------:R-:W-:Y:S01]  /*5570*/  R2UR UR42, R15 ;  /* 0x000000000f2a72ca */ /* 0x000fe200000e0000 */
[----:B------:R-:W-:Y:S01]  /*5580*/  BSSY.RECONVERGENT B6, `(.L_x_87) ;  /* 0x0000031000067945 */ /* 0x000fe20003800200 */
[----:B------:R-:W-:Y:S01]  /*5590*/  R2UR UR41, R14 ;  /* 0x000000000e2972ca */ /* 0x000fe200000e0000 */
[----:B------:R-:W-:Y:S01]  /*55a0*/  @!P1 IMAD.HI.U32 R0, R30, R10, RZ ;  /* 0x0000000a1e009227 */ /* 0x000fe200078e00ff */
[----:B------:R-:W-:Y:S02]  /*55b0*/  @!P1 SHF.R.U32.HI R2, RZ, R12, R2 ;  /* 0x0000000cff029219 */ /* 0x000fe40000011602 */
[----:B------:R-:W-:Y:S01]  /*55c0*/  @!P1 ISETP.NE.AND P2, PT, R7, 0x1, PT ;  /* 0x000000010700980c */ /* 0x000fe20003f45270 */
[----:B------:R-:W-:Y:S01]  /*55d0*/  VIADD R79, R79, 0x1 ;  /* 0x000000014f4f7836 */ /* 0x000fe20000000000 */
[----:B------:R-:W-:Y:S02]  /*55e0*/  @!P1 SEL R2, R29, R2, !P0 ;  /* 0x000000021d029207 */ /* 0x000fe40004000000 */
[----:B------:R-:W-:Y:S02]  /*55f0*/  @!P1 SHF.R.U32.HI R0, RZ, R11, R0 ;  /* 0x0000000bff009219 */ /* 0x000fe40000011600 */
[----:B------:R-:W-:Y:S01]  /*5600*/  LOP3.LUT P0, RZ, R70, 0x3f0, RZ, 0xc0, !PT ;  /* 0x000003f046ff7812 */ /* 0x000fe2000780c0ff */
[----:B------:R-:W-:Y:S01]  /*5610*/  USHF.L.U32 UR42, UR42, 0x6, URZ ;  /* 0x000000062a2a7899 */ /* 0x000fe200080006ff */
[----:B------:R-:W-:Y:S01]  /*5620*/  @!P1 SEL R3, R30, R0, !P2 ;  /* 0x000000001e039207 */ /* 0x000fe20005000000 */
[----:B------:R-:W-:Y:S01]  /*5630*/  USHF.L.U32 UR41, UR41, 0x8, URZ ;  /* 0x0000000829297899 */ /* 0x000fe200080006ff */
[----:B------:R-:W-:Y:S03]  /*5640*/  @P4 SHF.R.U32.HI R71, RZ, 0x10, R17 ;  /* 0x00000010ff474819 */ /* 0x000fe60000011611 */
[----:B------:R-:W-:Y:S02]  /*5650*/  @!P1 IMAD.IADD R0, R2, 0x1, -R3 ;  /* 0x0000000102009824 */ /* 0x000fe400078e0a03 */
[----:B------:R-:W-:Y:S02]  /*5660*/  @!P1 IMAD.IADD R2, R3, 0x1, -R2 ;  /* 0x0000000103029824 */ /* 0x000fe400078e0a02 */
[----:B------:R-:W-:Y:S02]  /*5670*/  @!P1 IMAD R30, R0, R7, R30 ;  /* 0x00000007001e9224 */ /* 0x000fe400078e021e */
[----:B------:R-:W-:Y:S01]  /*5680*/  @!P1 IMAD R29, R2, R8, R29 ;  /* 0x00000008021d9224 */ /* 0x000fe200078e021d */
[----:B------:R-:W-:Y:S06]  /*5690*/  @!P0 BRA `(.L_x_88) ;  /* 0x00000000007c8947 */ /* 0x000fec0003800000 */
[----:B------:R-:W1:Y:S01]  /*56a0*/  LDCU.64 UR8, c[0x4][0x80] ;  /* 0x01001000ff0877ac */ /* 0x000e620008000a00 */
[----:B------:R-:W-:Y:S01]  /*56b0*/  MOV R2, 0x0 ;  /* 0x0000000000027802 */ /* 0x000fe20000000f00 */
[----:B------:R-:W-:Y:S02]  /*56c0*/  HFMA2 R12, -RZ, RZ, 0, 5.9604644775390625e-08 ;  /* 0x00000001ff0c7431 */ /* 0x000fe400000001ff */
[----:B------:R-:W-:Y:S01]  /*56d0*/  IMAD.MOV.U32 R8, RZ, RZ, 0x70 ;  /* 0x00000070ff087424 */ /* 0x000fe200078e00ff */
[----:B------:R2:W3:Y:S01]  /*56e0*/  LDC.64 R14, c[0x4][R2] ;  /* 0x01000000020e7b82 */ /* 0x0004e20000000a00 */
[----:B------:R-:W4:Y:S01]  /*56f0*/  LDCU.64 UR6, c[0x4][0x88] ;  /* 0x01001100ff0677ac */ /* 0x000f220008000a00 */
[----:B------:R-:W-:Y:S01]  /*5700*/  IMAD.MOV.U32 R13, RZ, RZ, RZ ;  /* 0x000000ffff0d7224 */ /* 0x000fe200078e00ff */
[----:B------:R-:W2:Y:S01]  /*5710*/  LDCU.64 UR4, c[0x4][0x8] ;  /* 0x01000100ff0477ac */ /* 0x000ea20008000a00 */
[----:B-1----:R-:W-:Y:S01]  /*5720*/  MOV R5, UR9 ;  /* 0x0000000900057c02 */ /* 0x002fe20008000f00 */
[----:B------:R-:W-:Y:S01]  /*5730*/  IMAD.U32 R4, RZ, RZ, UR8 ;  /* 0x00000008ff047e24 */ /* 0x000fe2000f8e00ff */
[----:B----4-:R-:W-:Y:S01]  /*5740*/  MOV R7, UR7 ;  /* 0x0000000700077c02 */ /* 0x010fe20008000f00 */
[----:B------:R-:W-:Y:S01]  /*5750*/  IMAD.U32 R6, RZ, RZ, UR6 ;  /* 0x00000006ff067e24 */ /* 0x000fe2000f8e00ff */
[----:B--2---:R-:W-:Y:S01]  /*5760*/  MOV R11, UR5 ;  /* 0x00000005000b7c02 */ /* 0x004fe20008000f00 */
[----:B------:R-:W-:Y:S02]  /*5770*/  IMAD.U32 R10, RZ, RZ, UR4 ;  /* 0x00000004ff0a7e24 */ /* 0x000fe4000f8e00ff */
[----:B------:R-:W-:Y:S07]  /*5780*/  LEPC R20, `(.L_x_89) ;  /* 0x000000001014794e */ /* 0x000fee0000000000 */
[----:B---3-5:R-:W-:Y:S05]  /*5790*/  CALL.ABS.NOINC R14 ;  /* 0x000000000e007343 */ /* 0x028fea0003c00000 */
.L_x_89:
[----:B------:R-:W1:Y:S01]  /*57a0*/  LDCU.64 UR8, c[0x4][0x80] ;  /* 0x01001000ff0877ac */ /* 0x000e620008000a00 */
[----:B------:R-:W2:Y:S01]  /*57b0*/  LDC.64 R2, c[0x4][R2] ;  /* 0x0100000002027b82 */ /* 0x000ea20000000a00 */
[----:B------:R-:W-:Y:S02]  /*57c0*/  HFMA2 R12, -RZ, RZ, 0, 5.9604644775390625e-08 ;  /* 0x00000001ff0c7431 */ /* 0x000fe400000001ff */
[----:B------:R-:W-:Y:S02]  /*57d0*/  IMAD.MOV.U32 R8, RZ, RZ, 0x70 ;  /* 0x00000070ff087424 */ /* 0x000fe400078e00ff */
[----:B------:R-:W-:Y:S01]  /*57e0*/  IMAD.MOV.U32 R13, RZ, RZ, RZ ;  /* 0x000000ffff0d7224 */ /* 0x000fe200078e00ff */
[----:B------:R-:W3:Y:S01]  /*57f0*/  LDCU.64 UR6, c[0x4][0x88] ;  /* 0x01001100ff0677ac */ /* 0x000ee20008000a00 */
[----:B------:R-:W4:Y:S01]  /*5800*/  LDCU.64 UR4, c[0x4][0x8] ;  /* 0x01000100ff0477ac */ /* 0x000f220008000a00 */
[----:B-1----:R-:W-:Y:S02]  /*5810*/  MOV R4, UR8 ;  /* 0x0000000800047c02 */ /* 0x002fe40008000f00 */
[----:B------:R-:W-:Y:S02]  /*5820*/  MOV R5, UR9 ;  /* 0x0000000900057c02 */ /* 0x000fe40008000f00 */
[----:B---3--:R-:W-:Y:S01]  /*5830*/  MOV R7, UR7 ;  /* 0x0000000700077c02 */ /* 0x008fe20008000f00 */
[----:B------:R-:W-:Y:S01]  /*5840*/  IMAD.U32 R6, RZ, RZ, UR6 ;  /* 0x00000006ff067e24 */ /* 0x000fe2000f8e00ff */
[----:B----4-:R-:W-:Y:S01]  /*5850*/  MOV R11, UR5 ;  /* 0x00000005000b7c02 */ /* 0x010fe20008000f00 */
[----:B------:R-:W-:Y:S02]  /*5860*/  IMAD.U32 R10, RZ, RZ, UR4 ;  /* 0x00000004ff0a7e24 */ /* 0x000fe4000f8e00ff */
[----:B------:R-:W-:Y:S07]  /*5870*/  LEPC R20, `(.L_x_88) ;  /* 0x000000001014794e */ /* 0x000fee0000000000 */
[----:B--2---:R-:W-:Y:S05]  /*5880*/  CALL.ABS.NOINC R2 ;  /* 0x0000000002007343 */ /* 0x004fea0003c00000 */
.L_x_88:
[----:B------:R-:W-:Y:S05]  /*5890*/  BSYNC.RECONVERGENT B6 ;  /* 0x0000000000067941 */ /* 0x000fea0003800200 */
.L_x_87:
[----:B------:R-:W-:Y:S01]  /*58a0*/  ISETP.NE.U32.AND P4, PT, R58, RZ, PT ;  /* 0x000000ff3a00720c */ /* 0x000fe20003f85070 */
[----:B------:R-:W-:Y:S01]  /*58b0*/  UISETP.NE.AND UP2, UPT, UR50, URZ, UPT ;  /* 0x000000ff3200728c */ /* 0x000fe2000bf45270 */
[----:B------:R-:W-:Y:S01]  /*58c0*/  ISETP.NE.U32.AND P2, PT, RZ, UR38, PT ;  /* 0x00000026ff007c0c */ /* 0x000fe2000bf45070 */
[----:B------:R-:W-:Y:S01]  /*58d0*/  UISETP.NE.U32.AND UP1, UPT, UR44, URZ, UPT ;  /* 0x000000ff2c00728c */ /* 0x000fe2000bf25070 */
[----:B------:R-:W-:Y:S01]  /*58e0*/  ISETP.NE.AND.EX P4, PT, R59, RZ, PT, P4 ;  /* 0x000000ff3b00720c */ /* 0x000fe20003f85340 */
[----:B------:R-:W-:Y:S01]  /*58f0*/  UPLOP3.LUT UP0, UPT, UPT, UPT, UPT, 0x40, 0x4 ;  /* 0x000000000004789c */ /* 0x000fe20003f0e870 */
[----:B------:R-:W-:Y:S01]  /*5900*/  ISETP.NE.AND.EX P2, PT, RZ, UR39, PT, P2 ;  /* 0x00000027ff007c0c */ /* 0x000fe2000bf45320 */
[----:B------:R-:W-:Y:S01]  /*5910*/  UISETP.NE.AND.EX UP1, UPT, UR45, URZ, UPT, UP1 ;  /* 0x000000ff2d00728c */ /* 0x000fe2000bf25310 */
[----:B------:R-:W-:Y:S04]  /*5920*/  PLOP3.LUT P1, PT, PT, PT, UP2, 0x80, 0x8 ;  /* 0x000000000008781c */ /* 0x000fe80003f2f028 */
[----:B------:R-:W-:Y:S06]  /*5930*/  @UP2 UPLOP3.LUT UP0, UPT, UPT, UPT, UP1, 0x80, 0x8 ;  /* 0x000000000008289c */ /* 0x000fec0003f0f010 */
[----:B------:R-:W-:Y:S01]  /*5940*/  PLOP3.LUT P0, PT, PT, PT, UP0, 0x80, 0x8 ;  /* 0x000000000008781c */ /* 0x000fe20003f0f008 */
[----:B------:R-:W-:Y:S01]  /*5950*/  @!UPT UIADD3 URZ, UPT, UPT, URZ, URZ, URZ ;  /* 0x000000fffffff290 */ /* 0x000fe2000fffe0ff */
[----:B------:R-:W-:Y:S11]  /*5960*/  BRA.U !UP1, `(.L_x_90) ;  /* 0x0000000109387547 */ /* 0x000ff6000b800000 */
[----:B------:R-:W-:Y:S01]  /*5970*/  UISETP.NE.U32.AND UP0, UPT, UR38, URZ, UPT ;  /* 0x000000ff2600728c */ /* 0x000fe2000bf05070 */
[----:B------:R-:W-:Y:S02]  /*5980*/  HFMA2 R0, -RZ, RZ, 0, 5.9604644775390625e-08 ;  /* 0x00000001ff007431 */ /* 0x000fe400000001ff */
[----:B------:R-:W-:Y:S01]  /*5990*/  IMAD.MOV.U32 R64, RZ, RZ, 0x1 ;  /* 0x00000001ff407424 */ /* 0x000fe200078e00ff */
[----:B------:R-:W-:Y:S06]  /*59a0*/  UISETP.NE.AND.EX UP0, UPT, UR39, URZ, UPT, UP0 ;  /* 0x000000ff2700728c */ /* 0x000fec000bf05300 */
[----:B------:R-:W-:Y:S05]  /*59b0*/  PLOP3.LUT P3, PT, PT, PT, UP0, 0x80, 0x8 ;  /* 0x000000000008781c */ /* 0x000fea0003f6f008 */
[----:B------:R-:W1:Y:S01]  /*59c0*/  @UP0 LDCU.64 UR6, c[0x0][0x888] ;  /* 0x00011100ff0607ac */ /* 0x000e620008000a00 */
[----:B------:R-:W-:Y:S07]  /*59d0*/  @UP0 UIMAD UR4, UR36, UR44, URZ ;  /* 0x0000002c240402a4 */ /* 0x000fee000f8e02ff */
[----:B------:R-:W-:Y:S01]  /*59e0*/  @!P3 PRMT R64, R0, 0x7610, R64 ;  /* 0x000076100040b816 */ /* 0x000fe20000000040 */
[----:B-1----:R-:W-:Y:S03]  /*59f0*/  @UP0 UIMAD.WIDE UR6, UR4, 0x4, UR6 ;  /* 0x00000004040608a5 */ /* 0x002fe6000f8e0206 */
[----:B------:R-:W1:Y:S03]  /*5a00*/  @!UP0 LDCU UR4, c[0x0][0x880] ;  /* 0x00011000ff0487ac */ /* 0x000e660008000800 */
[----:B------:R-:W-:Y:S01]  /*5a10*/  IMAD.U32 R2, RZ, RZ, UR6 ;  /* 0x00000006ff027e24 */ /* 0x000fe2000f8e00ff */
[----:B------:R-:W-:Y:S05]  /*5a20*/  MOV R3, UR7 ;  /* 0x0000000700037c02 */ /* 0x000fea0008000f00 */
[----:B-----5:R2:W5:Y:S02]  /*5a30*/  @P3 LDG.E R35, desc[UR46][R2.64] ;  /* 0x0000002e02233981 */ /* 0x020564000c1e1900 */
[----:B-12---:R-:W-:Y:S02]  /*5a40*/  @!P3 IMAD.U32 R35, RZ, RZ, UR4 ;  /* 0x00000004ff23be24 */ /* 0x006fe4000f8e00ff */
.L_x_90:
[----:B------:R-:W-:Y:S05]  /*5a50*/  @!P4 BRA `(.L_x_91) ;  /* 0x000000000020c947 */ /* 0x000fea0003800000 */
[----:B------:R-:W-:Y:S04]  /*5a60*/  ISETP.NE.U32.AND P3, PT, R56, RZ, PT ;  /* 0x000000ff3800720c */ /* 0x000fe80003f65070 */
[----:B------:R-:W-:Y:S11]  /*5a70*/  ISETP.NE.AND.EX P3, PT, R57, RZ, PT, P3 ;  /* 0x000000ff3900720c */ /* 0x000ff60003f65330 */
[----:B------:R-:W-:Y:S02]  /*5a80*/  @!UPT UIADD3 URZ, UPT, UPT, URZ, URZ, URZ ;  /* 0x000000fffffff290 */ /* 0x000fe4000fffe0ff */
[----:B------:R-:W1:Y:S01]  /*5a90*/  @P3 LDC.64 R2, c[0x0][0x8a8] ;  /* 0x00022a00ff023b82 */ /* 0x000e620000000a00 */
[----:B------:R-:W-:Y:S04]  /*5aa0*/  @P3 IMAD R0, R58, UR36, RZ ;  /* 0x000000243a003c24 */ /* 0x000fe8000f8e02ff */
[----:B-1----:R-:W-:Y:S05]  /*5ab0*/  @P3 IMAD.WIDE R2, R0, 0x4, R2 ;  /* 0x0000000400023825 */ /* 0x002fea00078e0202 */
[----:B-----5:R1:W5:Y:S02]  /*5ac0*/  @P3 LDG.E R33, desc[UR46][R2.64] ;  /* 0x0000002e02213981 */ /* 0x020364000c1e1900 */
[----:B-1----:R-:W2:Y:S02]  /*5ad0*/  @!P3 LDC R33, c[0x0][0x8a0] ;  /* 0x00022800ff21bb82 */ /* 0x002ea40000000800 */
.L_x_91:
[----:B-----5:R-:W-:Y:S01]  /*5ae0*/  FSETP.NEU.AND P3, PT, R35, RZ, PT ;  /* 0x000000ff2300720b */ /* 0x020fe20003f6d000 */
[----:B------:R-:W-:Y:S01]  /*5af0*/  IMAD.SHL.U32 R88, R68, 0x4, RZ ;  /* 0x0000000444587824 */ /* 0x000fe200078e00ff */
[----:B------:R-:W-:Y:S01]  /*5b00*/  SEL R4, RZ, 0xffffffff, P2 ;  /* 0xffffffffff047807 */ /* 0x000fe20001000000 */
[----:B------:R-:W-:Y:S01]  /*5b10*/  BSSY B1, `(.L_x_92) ;  /* 0x0000042000017945 */ /* 0x000fe20003800000 */
[----:B------:R-:W-:Y:S01]  /*5b20*/  @P1 LOP3.LUT P2, RZ, R64, 0xff, RZ, 0xc0, !PT ;  /* 0x000000ff40ff1812 */ /* 0x000fe2000784c0ff */
[----:B------:R-:W-:Y:S01]  /*5b30*/  VIADD R83, R88, UR48 ;  /* 0x0000003058537c36 */ /* 0x000fe20008000000 */
[----:B------:R-:W-:Y:S01]  /*5b40*/  @P1 SEL R0, RZ, 0xffffffff, P3 ;  /* 0xffffffffff001807 */ /* 0x000fe20001800000 */
[----:B------:R-:W-:Y:S01]  /*5b50*/  IMAD.MOV.U32 R89, RZ, RZ, 0x1 ;  /* 0x00000001ff597424 */ /* 0x000fe200078e00ff */
[----:B------:R-:W-:Y:S01]  /*5b60*/  LEA R85, R31, UR48, 0x3 ;  /* 0x000000301f557c11 */ /* 0x000fe2000f8e18ff */
[----:B------:R-:W-:Y:S01]  /*5b70*/  IMAD.MOV.U32 R87, RZ, RZ, RZ ;  /* 0x000000ffff577224 */ /* 0x000fe200078e00ff */
[----:B------:R-:W-:Y:S02]  /*5b80*/  @P0 SEL R0, R4, R0, !P2 ;  /* 0x0000000004000207 */ /* 0x000fe40005000000 */
[----:B------:R-:W-:Y:S02]  /*5b90*/  CS2R R54, SRZ ;  /* 0x0000000000367805 */ /* 0x000fe4000001ff00 */
[----:B------:R-:W-:Y:S02]  /*5ba0*/  SHF.L.U32 R2, R73, 0x1f, RZ ;  /* 0x0000001f49027819 */ /* 0x000fe400000006ff */
[----:B------:R-:W-:Y:S02]  /*5bb0*/  CS2R R52, SRZ ;  /* 0x0000000000347805 */ /* 0x000fe4000001ff00 */
[----:B------:R-:W-:Y:S02]  /*5bc0*/  @P1 LOP3.LUT R0, R0, 0x1, RZ, 0xc0, !PT ;  /* 0x0000000100001812 */ /* 0x000fe400078ec0ff */
[----:B------:R-:W-:Y:S02]  /*5bd0*/  CS2R R50, SRZ ;  /* 0x0000000000327805 */ /* 0x000fe4000001ff00 */
[----:B------:R-:W-:Y:S02]  /*5be0*/  PLOP3.LUT P2, PT, PT, PT, UP1, 0x80, 0x8 ;  /* 0x000000000008781c */ /* 0x000fe40003f4f018 */
[----:B------:R-:W-:Y:S02]  /*5bf0*/  CS2R R48, SRZ ;  /* 0x0000000000307805 */ /* 0x000fe4000001ff00 */
[----:B------:R-:W-:Y:S02]  /*5c00*/  ISETP.NE.U32.OR P6, PT, R0, 0x1, !P1 ;  /* 0x000000010000780c */ /* 0x000fe40004fc5470 */
[----:B------:R-:W-:Y:S02]  /*5c10*/  CS2R R46, SRZ ;  /* 0x00000000002e7805 */ /* 0x000fe4000001ff00 */
[----:B------:R-:W-:Y:S02]  /*5c20*/  LEA.HI R34, R31, R31, RZ, 0x1 ;  /* 0x0000001f1f227211 */ /* 0x000fe400078f08ff */
[----:B------:R-:W-:Y:S02]  /*5c30*/  CS2R R44, SRZ ;  /* 0x00000000002c7805 */ /* 0x000fe4000001ff00 */
[----:B------:R-:W-:Y:S02]  /*5c40*/  LOP3.LUT P4, R78, R64, 0xff, RZ, 0xc0, !PT ;  /* 0x000000ff404e7812 */ /* 0x000fe4000788c0ff */
[----:B------:R-:W-:Y:S02]  /*5c50*/  CS2R R42, SRZ ;  /* 0x00000000002a7805 */ /* 0x000fe4000001ff00 */
[----:B------:R-:W-:Y:S02]  /*5c60*/  SEL R3, RZ, 0xffffffff, P3 ;  /* 0xffffffffff037807 */ /* 0x000fe40001800000 */
[----:B------:R-:W-:Y:S02]  /*5c70*/  CS2R R40, SRZ ;  /* 0x0000000000287805 */ /* 0x000fe4000001ff00 */
[----:B------:R-:W-:Y:S01]  /*5c80*/  P2R R80, PR, RZ, 0x40 ;  /* 0x00000040ff507803 */ /* 0x000fe20000000000 */
[----:B------:R-:W-:Y:S01]  /*5c90*/  VIADD R82, R83, 0x400 ;  /* 0x0000040053527836 */ /* 0x000fe20000000000 */
[----:B------:R-:W-:Y:S01]  /*5ca0*/  @P2 SEL R3, R4, R3, !P4 ;  /* 0x0000000304032207 */ /* 0x000fe20006000000 */
[----:B------:R-:W-:Y:S01]  /*5cb0*/  IMAD.IADD R81, R74, 0x1, R83 ;  /* 0x000000014a517824 */ /* 0x000fe200078e0253 */
[----:B------:R-:W-:Y:S02]  /*5cc0*/  @P6 SHF.L.U32 R0, RZ, 0x1f, RZ ;  /* 0x0000001fff006819 */ /* 0x000fe400000006ff */
[----:B------:R-:W-:Y:S02]  /*5cd0*/  LOP3.LUT R3, R3, 0x1, RZ, 0xc0, !PT ;  /* 0x0000000103037812 */ /* 0x000fe400078ec0ff */
[----:B------:R1:W3:Y:S02]  /*5ce0*/  @P6 SYNCS.PHASECHK.TRANS64.TRYWAIT P1, [UR48+0x20], R0 ;  /* 0x00002000ff0065a7 */ /* 0x0002e40008021130 */
[----:B------:R-:W-:Y:S04]  /*5cf0*/  ISETP.NE.U32.AND P5, PT, R3, 0x1, PT ;  /* 0x000000010300780c */ /* 0x000fe80003fa5070 */
[----:B------:R-:W-:Y:S01]  /*5d00*/  P2R R90, PR, RZ, 0x20 ;  /* 0x00000020ff5a7803 */ /* 0x000fe20000000000 */
[----:B------:R4:W2:Y:S01]  /*5d10*/  SYNCS.PHASECHK.TRANS64.TRYWAIT P0, [R85+URZ+0x90], R2 ;  /* 0x00009002550075a7 */ /* 0x0008a200080011ff */
[C---:B-1----:R-:W-:Y:S01]  /*5d20*/  IMAD.SHL.U32 R0, R34.reuse, 0x80, RZ ;  /* 0x0000008022007824 */ /* 0x042fe200078e00ff */
[----:B------:R-:W-:Y:S04]  /*5d30*/  LOP3.LUT R34, R34, 0xffe, RZ, 0xc0, !PT ;  /* 0x00000ffe22227812 */ /* 0x000fe800078ec0ff */
[----:B------:R-:W-:Y:S01]  /*5d40*/  LOP3.LUT R0, R0, 0xffffff00, RZ, 0xc0, !PT ;  /* 0xffffff0000007812 */ /* 0x000fe200078ec0ff */
[----:B------:R-:W-:Y:S04]  /*5d50*/  IMAD.IADD R34, R31, 0x1, -R34 ;  /* 0x000000011f227824 */ /* 0x000fe800078e0a22 */
[----:B------:R-:W-:Y:S04]  /*5d60*/  IMAD.IADD R0, R32, 0x1, R0 ;  /* 0x0000000120007824 */ /* 0x000fe800078e0200 */
[----:B------:R-:W-:Y:S01]  /*5d70*/  IMAD R34, R34, 0x100000, R0 ;  /* 0x0010000022227824 */ /* 0x000fe200078e0200 */
[----:B---3--:R-:W-:Y:S01]  /*5d80*/  @P6 SEL R89, RZ, 0x1, !P1 ;  /* 0x00000001ff596807 */ /* 0x008fe20004800000 */
[----:B----4-:R-:W-:Y:S06]  /*5d90*/  @!P6 BRA `(.L_x_93) ;  /* 0x000000000064e947 */ /* 0x010fec0003800000 */
[----:B------:R-:W-:Y:S01]  /*5da0*/  @P5 IMAD R5, R75, 0x4, R82 ;  /* 0x000000044b055824 */ /* 0x000fe200078e0252 */
[----:B------:R-:W-:Y:S01]  /*5db0*/  ISETP.NE.AND P1, PT, R89, RZ, PT ;  /* 0x000000ff5900720c */ /* 0x000fe20003f25270 */
[----:B------:R-:W-:Y:S01]  /*5dc0*/  IMAD.MOV.U32 R54, RZ, RZ, RZ ;  /* 0x000000ffff367224 */ /* 0x000fe200078e00ff */
[----:B------:R-:W-:Y:S01]  /*5dd0*/  BSSY B0, `(.L_x_94) ;  /* 0x000000d000007945 */ /* 0x000fe20003800000 */
[----:B------:R-:W-:Y:S01]  /*5de0*/  @P5 IMAD.IADD R4, R74, 0x1, R5 ;  /* 0x000000014a045824 */ /* 0x000fe200078e0205 */
[----:B------:R-:W-:Y:S02]  /*5df0*/  CS2R R50, SRZ ;  /* 0x0000000000327805 */ /* 0x000fe4000001ff00 */
[----:B------:R-:W-:Y:S02]  /*5e00*/  CS2R R48, SRZ ;  /* 0x0000000000307805 */ /* 0x000fe4000001ff00 */
[----:B------:R-:W-:Y:S02]  /*5e10*/  CS2R R52, SRZ ;  /* 0x0000000000347805 */ /* 0x000fe4000001ff00 */
[----:B------:R-:W-:Y:S02]  /*5e20*/  CS2R R42, SRZ ;  /* 0x00000000002a7805 */ /* 0x000fe4000001ff00 */
[----:B------:R-:W-:Y:S02]  /*5e30*/  CS2R R40, SRZ ;  /* 0x0000000000287805 */ /* 0x000fe4000001ff00 */
[----:B------:R-:W-:Y:S02]  /*5e40*/  CS2R R46, SRZ ;  /* 0x00000000002e7805 */ /* 0x000fe4000001ff00 */
[----:B------:R-:W-:Y:S01]  /*5e50*/  CS2R R44, SRZ ;  /* 0x00000000002c7805 */ /* 0x000fe2000001ff00 */
[----:B------:R-:W-:Y:S06]  /*5e60*/  @P1 BRA `(.L_x_95) ;  /* 0x00000000000c1947 */ /* 0x000fec0003800000 */
[----:B------:R-:W-:Y:S04]  /*5e70*/  SHF.L.U32 R3, RZ, 0x1f, RZ ;  /* 0x0000001fff037819 */ /* 0x000fe800000006ff */
[----:B------:R-:W1:Y:S02]  /*5e80*/  SYNCS.PHASECHK.TRANS64.TRYWAIT P1, [UR48+0x20], R3 ;  /* 0x00002003ff0075a7 */ /* 0x000e640008021130 */
[----:B-1----:R-:W-:Y:S05]  /*5e90*/  @!P1 BRA `(.L_x_96) ;  /* 0x00000048006c9947 */ /* 0x002fea0003800000 */
.L_x_95:
[----:B------:R-:W-:Y:S05]  /*5ea0*/  BSYNC B0 ;  /* 0x0000000000007941 */ /* 0x000fea0003800000 */
.L_x_94:
[----:B------:R-:W-:Y:S01]  /*5eb0*/  ISETP.NE.AND P1, PT, R90, RZ, PT ;  /* 0x000000ff5a00720c */ /* 0x000fe20003f25270 */
[----:B------:R-:W-:Y:S11]  /*5ec0*/  HFMA2 R87, -RZ, RZ, 0, 5.9604644775390625e-08 ;  /* 0x00000001ff577431 */ /* 0x000ff600000001ff */
[----:B------:R-:W-:Y:S01]  /*5ed0*/  @!UPT UIADD3 URZ, UPT, UPT, URZ, URZ, URZ ;  /* 0x000000fffffff290 */ /* 0x000fe2000fffe0ff */
[----:B------:R-:W-:Y:S05]  /*5ee0*/  @P1 WARPSYNC.ALL ;  /* 0x0000000000001948 */ /* 0x000fea0003800000 */
[----:B------:R3:W4:Y:S04]  /*5ef0*/  @P1 LDSM.16.M88.4 R48, [R5] ;  /* 0x000000000530183b */ /* 0x0007280000000200 */
[----:B------:R3:W1:Y:S04]  /*5f00*/  @P1 LDSM.16.M88.4 R52, [R4] ;  /* 0x000000000434183b */ /* 0x0006680000000200 */
[----:B------:R3:W1:Y:S04]  /*5f10*/  @P1 LDSM.16.M88.4 R40, [R88+UR48+0x400] ;  /* 0x000400305828183b */ /* 0x0006680008000200 */
[----:B------:R3:W1:Y:S02]  /*5f20*/  @P1 LDSM.16.M88.4 R44, [R81+0x400] ;  /* 0x00040000512c183b */ /* 0x0006640000000200 */
.L_x_93:
[----:B------:R-:W-:Y:S05]  /*5f30*/  BSYNC B1 ;  /* 0x0000000000017941 */ /* 0x000fea0003800000 */
.L_x_92:
[----:B-1----:R-:W-:Y:S04]  /*5f40*/  SHF.R.U32.HI R0, RZ, 0x15, R34 ;  /* 0x00000015ff007819 */ /* 0x002fe80000011622 */
[----:B------:R-:W-:Y:S01]  /*5f50*/  LOP3.LUT P1, RZ, R0, 0x3, R69, 0x48, !PT ;  /* 0x0000000300ff7812 */ /* 0x000fe20007824845 */
[----:B------:R-:W-:Y:S01]  /*5f60*/  @!UPT UIADD3 URZ, UPT, UPT, URZ, URZ, URZ ;  /* 0x000000fffffff290 */ /* 0x000fe2000fffe0ff */
[----:B--2---:R-:W-:Y:S11]  /*5f70*/  @P0 BRA `(.L_x_97) ;  /* 0x0000000000080947 */ /* 0x004ff60003800000 */
[----:B------:R-:W1:Y:S02]  /*5f80*/  SYNCS.PHASECHK.TRANS64.TRYWAIT P0, [R85+URZ+0x90], R2 ;  /* 0x00009002550075a7 */ /* 0x000e6400080011ff */
[----:B-1----:R-:W-:Y:S05]  /*5f90*/  @!P0 BRA `(.L_x_98) ;  /* 0x0000004800448947 */ /* 0x002fea0003800000 */
.L_x_97:
[----:B------:R-:W-:Y:S05]  /*5fa0*/  @!P1 BRA `(.L_x_99) ;  /* 0x0000000000409947 */ /* 0x000fea0003800000 */
[----:B------:R-:W3:Y:S01]  /*5fb0*/  LDCU.64 UR8, c[0x4][0x70] ;  /* 0x01000e00ff0877ac */ /* 0x000ee20008000a00 */
[----:B------:R-:W-:Y:S01]  /*5fc0*/  MOV R3, 0x0 ;  /* 0x0000000000037802 */ /* 0x000fe20000000f00 */
[----:B------:R-:W-:Y:S02]  /*5fd0*/  HFMA2 R12, -RZ, RZ, 0, 5.9604644775390625e-08 ;  /* 0x00000001ff0c7431 */ /* 0x000fe400000001ff */
[----:B------:R-:W-:Y:S02]  /*5fe0*/  IMAD.MOV.U32 R8, RZ, RZ, 0x192 ;  /* 0x00000192ff087424 */ /* 0x000fe400078e00ff */
[----:B------:R-:W-:Y:S01]  /*5ff0*/  IMAD.MOV.U32 R13, RZ, RZ, RZ ;  /* 0x000000ffff0d7224 */ /* 0x000fe200078e00ff */
[----:B------:R-:W2:Y:S01]  /*6000*/  LDCU.64 UR6, c[0x4][0x78] ;  /* 0x01000f00ff0677ac */ /* 0x000ea20008000a00 */
[----:B-1----:R-:W1:Y:S01]  /*6010*/  LDC.64 R2, c[0x4][R3] ;  /* 0x0100000003027b82 */ /* 0x002e620000000a00 */
[----:B------:R-:W5:Y:S01]  /*6020*/  LDCU.64 UR4, c[0x4][0x10] ;  /* 0x01000200ff0477ac */ /* 0x000f620008000a00 */
[----:B---3--:R-:W-:Y:S01]  /*6030*/  MOV R5, UR9 ;  /* 0x0000000900057c02 */ /* 0x008fe20008000f00 */
[----:B------:R-:W-:Y:S01]  /*6040*/  IMAD.U32 R4, RZ, RZ, UR8 ;  /* 0x00000008ff047e24 */ /* 0x000fe2000f8e00ff */
[----:B--2---:R-:W-:Y:S01]  /*6050*/  MOV R7, UR7 ;  /* 0x0000000700077c02 */ /* 0x004fe20008000f00 */
[----:B------:R-:W-:Y:S01]  /*6060*/  IMAD.U32 R6, RZ, RZ, UR6 ;  /* 0x00000006ff067e24 */ /* 0x000fe2000f8e00ff */
[----:B-----5:R-:W-:Y:S01]  /*6070*/  MOV R11, UR5 ;  /* 0x00000005000b7c02 */ /* 0x020fe20008000f00 */
[----:B------:R-:W-:Y:S02]  /*6080*/  IMAD.U32 R10, RZ, RZ, UR4 ;  /* 0x00000004ff0a7e24 */ /* 0x000fe4000f8e00ff */
[----:B------:R-:W-:Y:S07]  /*6090*/  LEPC R20, `(.L_x_99) ;  /* 0x000000001014794e */ /* 0x000fee0000000000 */
[----:B-1--4-:R-:W-:Y:S05]  /*60a0*/  CALL.ABS.NOINC R2 ;  /* 0x0000000002007343 */ /* 0x012fea0003c00000 */
.L_x_99:
[----:B------:R-:W-:Y:S05]  /*60b0*/  WARPSYNC.ALL ;  /* 0x0000000000007948 */ /* 0x000fea0003800000 */
[----:B------:R-:W-:Y:S01]  /*60c0*/  R2UR UR4, R34 ;  /* 0x00000000220472ca */ /* 0x000fe200000e0000 */
[----:B------:R-:W-:Y:S01]  /*60d0*/  BSSY.RECONVERGENT B0, `(.L_x_100) ;  /* 0x000003c000007945 */ /* 0x000fe20003800200 */
[----:B------:R-:W-:Y:S02]  /*60e0*/  SHF.L.U32 R86, R75, 0x2, RZ ;  /* 0x000000024b567819 */ /* 0x000fe400000006ff */
[----:B------:R-:W-:Y:S02]  /*60f0*/  ISETP.NE.AND P0, PT, R76, RZ, PT ;  /* 0x000000ff4c00720c */ /* 0x000fe40003f05270 */
[----:B------:R-:W-:Y:S04]  /*6100*/  IADD3 R82, PT, PT, R82, R86, RZ ;  /* 0x0000005652527210 */ /* 0x000fe80007ffe0ff */
[----:B------:R-:W-:Y:S03]  /*6110*/  IADD3 R84, PT, PT, R74, R82, RZ ;  /* 0x000000524a547210 */ /* 0x000fe60007ffe0ff */
[----:B---3--:R-:W2:Y:S02]  /*6120*/  LDTM.16dp128bit.x8 R4, tmem[UR4] ;  /* 0x00000004000479ee */ /* 0x008ea40008180000 */
[C---:B--2---:R-:W-:Y:S01]  /*6130*/  FMUL R0, R33.reuse, R4 ;  /* 0x0000000421007220 */ /* 0x044fe20000400000 */
[C---:B-1----:R-:W-:Y:S01]  /*6140*/  FMUL R2, R33.reuse, R5 ;  /* 0x0000000521027220 */ /* 0x042fe20000400000 */
[C---:B------:R-:W-:Y:S01]  /*6150*/  FMUL R3, R33.reuse, R6 ;  /* 0x0000000621037220 */ /* 0x040fe20000400000 */
[----:B------:R-:W-:Y:S01]  /*6160*/  FMUL R7, R33, R7 ;  /* 0x0000000721077220 */ /* 0x000fe20000400000 */
[----:B------:R-:W-:Y:S01]  /*6170*/  FFMA R36, R35, R40, R0 ;  /* 0x0000002823247223 */ /* 0x000fe20000000000 */
        /* <DEDUP_REMOVED lines=10> */
[----:B------:R1:W-:Y:S01]  /*6220*/  STSM.16.M88.4 [R83+0x400], R36 ;  /* 0x0004002453007844 */ /* 0x0003e20000000200 */
[----:B------:R-:W-:Y:S01]  /*6230*/  FMUL R9, R33, R13 ;  /* 0x0000000d21097220 */ /* 0x000fe20000400000 */
[----:B------:R-:W-:Y:S01]  /*6240*/  FFMA R6, R35, R46, R6 ;  /* 0x0000002e23067223 */ /* 0x000fe20000000006 */
[----:B------:R-:W-:Y:S01]  /*6250*/  FMUL R10, R33, R14 ;  /* 0x0000000e210a7220 */ /* 0x000fe20000400000 */
[----:B------:R-:W-:Y:S01]  /*6260*/  FFMA R7, R35, R47, R11 ;  /* 0x0000002f23077223 */ /* 0x000fe2000000000b */
[----:B------:R-:W-:Y:S01]  /*6270*/  FMUL R15, R33, R15 ;  /* 0x0000000f210f7220 */ /* 0x000fe20000400000 */
[----:B----4-:R-:W-:Y:S01]  /*6280*/  FFMA R8, R35, R48, R8 ;  /* 0x0000003023087223 */ /* 0x010fe20000000008 */
        /* <DEDUP_REMOVED lines=8> */
[C---:B------:R-:W-:Y:S01]  /*6310*/  FFMA R12, R35.reuse, R52, R12 ;  /* 0x00000034230c7223 */ /* 0x040fe2000000000c */
[C---:B------:R-:W-:Y:S01]  /*6320*/  FFMA R13, R35.reuse, R53, R13 ;  /* 0x00000035230d7223 */ /* 0x040fe2000000000d */
[C---:B------:R-:W-:Y:S01]  /*6330*/  FFMA R14, R35.reuse, R54, R14 ;  /* 0x00000036230e7223 */ /* 0x040fe2000000000e */
[----:B------:R1:W-:Y:S01]  /*6340*/  STSM.16.M88.4 [R82], R8 ;  /* 0x0000000852007844 */ /* 0x0003e20000000200 */
[----:B------:R-:W-:Y:S05]  /*6350*/  FFMA R15, R35, R55, R19 ;  /* 0x00000037230f7223 */ /* 0x000fea0000000013 */
[----:B------:R1:W-:Y:S01]  /*6360*/  STSM.16.M88.4 [R84], R12 ;  /* 0x0000000c54007844 */ /* 0x0003e20000000200 */
[----:B------:R-:W-:Y:S01]  /*6370*/  @!PT LDS RZ, [RZ] ;  /* 0x00000000fffff984 */ /* 0x000fe20000000800 */
[----:B------:R-:W-:Y:S01]  /*6380*/  @!PT LDS RZ, [RZ] ;  /* 0x00000000fffff984 */ /* 0x000fe20000000800 */
[----:B------:R-:W-:Y:S01]  /*6390*/  @!PT LDS RZ, [RZ] ;  /* 0x00000000fffff984 */ /* 0x000fe20000000800 */
[----:B------:R-:W-:Y:S01]  /*63a0*/  @!PT LDS RZ, [RZ] ;  /* 0x00000000fffff984 */ /* 0x000fe20000000800 */
[----:B------:R2:W-:Y:S06]  /*63b0*/  MEMBAR.ALL.CTA ;  /* 0x0000000000007992 */ /* 0x0005ec0000008000 */
[----:B--2---:R-:W2:Y:S02]  /*63c0*/  FENCE.VIEW.ASYNC.S ;  /* 0x00000000000073c6 */ /* 0x004ea40000000000 */
[----:B--2---:R-:W-:Y:S06]  /*63d0*/  BAR.SYNC.DEFER_BLOCKING 0x1, 0x80 ;  /* 0x0042000000007b1d */ /* 0x004fec0000010000 */
[----:B------:R-:W-:Y:S05]  /*63e0*/  @P0 BRA `(.L_x_101) ;  /* 0x0000000000280947 */ /* 0x000fea0003800000 */
[----:B------:R-:W-:Y:S02]  /*63f0*/  UIADD3 UR4, UPT, UPT, UR48, 0x400, URZ ;  /* 0x0000040030047890 */ /* 0x000fe4000fffe0ff */
[----:B------:R-:W-:Y:S01]  /*6400*/  UIADD3 UR6, UP0, UPT, UR52, 0x680, URZ ;  /* 0x0000068034067890 */ /* 0x000fe2000ff1e0ff */
[----:B------:R-:W-:Y:S03]  /*6410*/  UMOV UR43, UR36 ;  /* 0x00000024002b7c82 */ /* 0x000fe60008000000 */
[----:B------:R-:W-:Y:S01]  /*6420*/  MOV R70, UR4 ;  /* 0x0000000400467c02 */ /* 0x000fe20008000f00 */
[----:B------:R-:W-:Y:S03]  /*6430*/  UIADD3.X UR7, UPT, UPT, URZ, UR53, URZ, UP0, !UPT ;  /* 0x00000035ff077290 */ /* 0x000fe600087fe4ff */
[----:B------:R-:W-:Y:S11]  /*6440*/  R2UR UR40, R70 ;  /* 0x00000000462872ca */ /* 0x000ff600000e0000 */
[----:B------:R-:W-:Y:S02]  /*6450*/  @!UPT UIADD3 URZ, UPT, UPT, URZ, URZ, URZ ;  /* 0x000000fffffff290 */ /* 0x000fe4000fffe0ff */
[----:B------:R2:W-:Y:S01]  /*6460*/  UTMASTG.3D [UR40], [UR6] ;  /* 0x00000028060073b5 */ /* 0x0005e20008010000 */
[----:B------:R0:W-:Y:S01]  /*6470*/  UTMACMDFLUSH ;  /* 0x00000000000079b7 */ /* 0x0001e20000000000 */
[----:B--2---:R-:W-:Y:S04]  /*6480*/  DEPBAR.LE SB0, 0x1 ;  /* 0x000080400000791a */ /* 0x004fe80000000000 */
.L_x_101:
[----:B------:R-:W-:Y:S05]  /*6490*/  BSYNC.RECONVERGENT B0 ;  /* 0x0000000000007941 */ /* 0x000fea0003800200 */
.L_x_100:
[----:B------:R-:W-:Y:S01]  /*64a0*/  BAR.SYNC.DEFER_BLOCKING 0x1, 0x80 ;  /* 0x0042000000007b1d */ /* 0x000fe20000010000 */
[----:B------:R-:W-:Y:S01]  /*64b0*/  ISETP.NE.AND P1, PT, R80, RZ, PT ;  /* 0x000000ff5000720c */ /* 0x000fe20003f25270 */
[----:B------:R-:W-:Y:S01]  /*64c0*/  UISETP.NE.AND UP0, UPT, UR49, URZ, UPT ;  /* 0x000000ff3100728c */ /* 0x000fe2000bf05270 */
[----:B------:R-:W-:Y:S11]  /*64d0*/  LEA R2, R87, UR48, 0x3 ;  /* 0x0000003057027c11 */ /* 0x000ff6000f8e18ff */
[----:B------:R-:W-:Y:S01]  /*64e0*/  @P1 SHF.L.U32 R3, RZ, 0x1f, RZ ;  /* 0x0000001fff031819 */ /* 0x000fe200000006ff */
[----:B------:R-:W-:Y:S06]  /*64f0*/  BRA.U !UP0, `(.L_x_102) ;  /* 0x0000000108247547 */ /* 0x000fec000b800000 */
[----:B-1----:R-:W-:Y:S01]  /*6500*/  IMAD.U32 R4, RZ, RZ, UR51 ;  /* 0x00000033ff047e24 */ /* 0x002fe2000f8e00ff */
[----:B------:R-:W-:Y:S01]  /*6510*/  MOV R0, UR37 ;  /* 0x0000002500007c02 */ /* 0x000fe20008000f00 */
[----:B------:R-:W-:Y:S03]  /*6520*/  UIADD3 UR51, UPT, UPT, UR51, 0x1, URZ ;  /* 0x0000000133337890 */ /* 0x000fe6000fffe0ff */
[----:B------:R-:W-:Y:S01]  /*6530*/  @P1 LEA R4, R4, UR48, 0x3 ;  /* 0x0000003004041c11 */ /* 0x000fe2000f8e18ff */
[----:B------:R-:W-:Y:S04]  /*6540*/  UISETP.NE.AND UP0, UPT, UR51, 0x4, UPT ;  /* 0x000000043300788c */ /* 0x000fe8000bf05270 */
[----:B------:R-:W-:Y:S01]  /*6550*/  @P1 VIADD R4, R4, 0x40 ;  /* 0x0000004004041836 */ /* 0x000fe20000000000 */
[----:B------:R-:W-:Y:S04]  /*6560*/  USEL UR51, UR51, URZ, UP0 ;  /* 0x000000ff33337287 */ /* 0x000fe80008000000 */
[----:B------:R-:W-:Y:S04]  /*6570*/  @P1 PRMT R0, R0, 0x654, R4 ;  /* 0x0000065400001816 */ /* 0x000fe80000000004 */
[----:B------:R2:W-:Y:S04]  /*6580*/  @P1 SYNCS.ARRIVE.TRANS64.RED.A1T0 RZ, [R0+URZ], RZ ;  /* 0x000000ff00ff19a7 */ /* 0x0005e800081004ff */
.L_x_102:
[----:B------:R-:W3:Y:S01]  /*6590*/  @P1 SYNCS.PHASECHK.TRANS64.TRYWAIT P0, [R2+URZ+0x20], R3 ;  /* 0x00002003020015a7 */ /* 0x000ee200080011ff */
[----:B------:R-:W-:Y:S01]  /*65a0*/  BSSY B1, `(.L_x_103) ;  /* 0x0000017000017945 */ /* 0x000fe20003800000 */
[----:B---3--:R-:W-:Y:S03]  /*65b0*/  @P1 SEL R89, RZ, 0x1, !P0 ;  /* 0x00000001ff591807 */ /* 0x008fe60004000000 */
[----:B------:R-:W-:Y:S05]  /*65c0*/  @!P1 BRA `(.L_x_104) ;  /* 0x0000000000509947 */ /* 0x000fea0003800000 */
[----:B------:R-:W-:Y:S01]  /*65d0*/  ISETP.NE.AND P1, PT, R90, RZ, PT ;  /* 0x000000ff5a00720c */ /* 0x000fe20003f25270 */
[----:B------:R-:W-:Y:S01]  /*65e0*/  BSSY B0, `(.L_x_105) ;  /* 0x000000a000007945 */ /* 0x000fe20003800000 */
[----:B------:R-:W-:Y:S11]  /*65f0*/  ISETP.NE.AND P0, PT, R89, RZ, PT ;  /* 0x000000ff5900720c */ /* 0x000ff60003f05270 */
[----:B-1----:R-:W-:Y:S04]  /*6600*/  @P1 IMAD R5, R87, 0x2000, R88 ;  /* 0x0000200057051824 */ /* 0x002fe800078e0258 */
[----:B------:R-:W-:Y:S05]  /*6610*/  @P1 VIADD R4, R5, UR48 ;  /* 0x0000003005041c36 */ /* 0x000fea0008000000 */
[----:B------:R-:W-:Y:S01]  /*6620*/  @P1 IADD3 R3, PT, PT, R86, R4, RZ ;  /* 0x0000000456031210 */ /* 0x000fe20007ffe0ff */
[----:B------:R-:W-:Y:S01]  /*6630*/  @P1 IMAD.IADD R4, R74, 0x1, R4 ;  /* 0x000000014a041824 */ /* 0x000fe200078e0204 */
[----:B------:R-:W-:Y:S06]  /*6640*/  @P0 BRA `(.L_x_106) ;  /* 0x00000000000c0947 */ /* 0x000fec0003800000 */
[----:B--2---:R-:W-:Y:S04]  /*6650*/  SHF.L.U32 R0, RZ, 0x1f, RZ ;  /* 0x0000001fff007819 */ /* 0x004fe800000006ff */
[----:B------:R-:W1:Y:S02]  /*6660*/  SYNCS.PHASECHK.TRANS64.TRYWAIT P0, [R2+URZ+0x20], R0 ;  /* 0x00002000020075a7 */ /* 0x000e6400080011ff */
[----:B-1----:R-:W-:Y:S05]  /*6670*/  @!P0 BRA `(.L_x_107) ;  /* 0x0000004000a08947 */ /* 0x002fea0003800000 */
.L_x_106:
[----:B------:R-:W-:Y:S05]  /*6680*/  BSYNC B0 ;  /* 0x0000000000007941 */ /* 0x000fea0003800000 */
.L_x_105:
[----:B------:R-:W-:Y:S02]  /*6690*/  ISETP.NE.AND P0, PT, R90, RZ, PT ;  /* 0x000000ff5a00720c */ /* 0x000fe40003f05270 */
[----:B------:R-:W-:Y:S11]  /*66a0*/  IADD3 R87, PT, PT, R87, 0x1, RZ ;  /* 0x0000000157577810 */ /* 0x000ff60007ffe0ff */
[----:B-12---:R-:W-:Y:S01]  /*66b0*/  @P0 IMAD.IADD R0, R74, 0x1, R3 ;  /* 0x000000014a000824 */ /* 0x006fe200078e0203 */
[----:B------:R-:W-:Y:S05]  /*66c0*/  @P0 WARPSYNC.ALL ;  /* 0x0000000000000948 */ /* 0x000fea0003800000 */
[----:B------:R3:W4:Y:S04]  /*66d0*/  @P0 LDSM.16.M88.4 R40, [R5+UR48+0x400] ;  /* 0x000400300528083b */ /* 0x0007280008000200 */
[----:B------:R3:W1:Y:S04]  /*66e0*/  @P0 LDSM.16.M88.4 R44, [R4+0x400] ;  /* 0x00040000042c083b */ /* 0x0006680000000200 */
[----:B------:R3:W2:Y:S04]  /*66f0*/  @P0 LDSM.16.M88.4 R48, [R3+0x400] ;  /* 0x000400000330083b */ /* 0x0006a80000000200 */
[----:B------:R3:W1:Y:S02]  /*6700*/  @P0 LDSM.16.M88.4 R52, [R0+0x400] ;  /* 0x000400000034083b */ /* 0x0006640000000200 */
.L_x_104:
[----:B------:R-:W-:Y:S05]  /*6710*/  BSYNC B1 ;  /* 0x0000000000017941 */ /* 0x000fea0003800000 */
.L_x_103:
[----:B--23--:R-:W-:Y:S05]  /*6720*/  VIADD R0, R34, 0x20 ;  /* 0x0000002022007836 */ /* 0x00cfea0000000000 */
[----:B------:R-:W-:Y:S04]  /*6730*/  SHF.R.U32.HI R0, RZ, 0x15, R0 ;  /* 0x00000015ff007819 */ /* 0x000fe80000011600 */
[----:B------:R-:W-:Y:S11]  /*6740*/  LOP3.LUT P0, RZ, R0, 0x3, R69, 0x48, !PT ;  /* 0x0000000300ff7812 */ /* 0x000ff60007804845 */
[----:B------:R-:W-:Y:S02]  /*6750*/  @!UPT UIADD3 URZ, UPT, UPT, URZ, URZ, URZ ;  /* 0x000000fffffff290 */ /* 0x000fe4000fffe0ff */
[----:B------:R-:W-:Y:S05]  /*6760*/  @!P0 BRA `(.L_x_108) ;  /* 0x0000000000408947 */ /* 0x000fea0003800000 */
[----:B------:R-:W2:Y:S01]  /*6770*/  LDCU.64 UR8, c[0x4][0x70] ;  /* 0x01000e00ff0877ac */ /* 0x000ea20008000a00 */
[----:B------:R-:W-:Y:S01]  /*6780*/  MOV R3, 0x0 ;  /* 0x0000000000037802 */ /* 0x000fe20000000f00 */
[----:B-1----:R-:W-:Y:S02]  /*6790*/  HFMA2 R12, -RZ, RZ, 0, 5.9604644775390625e-08 ;  /* 0x00000001ff0c7431 */ /* 0x002fe400000001ff */
[----:B------:R-:W-:Y:S02]  /*67a0*/  IMAD.MOV.U32 R8, RZ, RZ, 0x192 ;  /* 0x00000192ff087424 */ /* 0x000fe400078e00ff */
[----:B------:R-:W-:Y:S01]  /*67b0*/  IMAD.MOV.U32 R13, RZ, RZ, RZ ;  /* 0x000000ffff0d7224 */ /* 0x000fe200078e00ff */
[----:B------:R-:W1:Y:S01]  /*67c0*/  LDCU.64 UR6, c[0x4][0x78] ;  /* 0x01000f00ff0677ac */ /* 0x000e620008000a00 */
[----:B------:R-:W3:Y:S01]  /*67d0*/  LDC.64 R2, c[0x4][R3] ;  /* 0x0100000003027b82 */ /* 0x000ee20000000a00 */
[----:B------:R-:W5:Y:S01]  /*67e0*/  LDCU.64 UR4, c[0x4][0x10] ;  /* 0x01000200ff0477ac */ /* 0x000f620008000a00 */
[----:B--2---:R-:W-:Y:S01]  /*67f0*/  MOV R5, UR9 ;  /* 0x0000000900057c02 */ /* 0x004fe20008000f00 */
[----:B------:R-:W-:Y:S01]  /*6800*/  IMAD.U32 R4, RZ, RZ, UR8 ;  /* 0x00000008ff047e24 */ /* 0x000fe2000f8e00ff */
[----:B-1----:R-:W-:Y:S01]  /*6810*/  MOV R7, UR7 ;  /* 0x0000000700077c02 */ /* 0x002fe20008000f00 */
[----:B------:R-:W-:Y:S01]  /*6820*/  IMAD.U32 R6, RZ, RZ, UR6 ;  /* 0x00000006ff067e24 */ /* 0x000fe2000f8e00ff */
[----:B-----5:R-:W-:Y:S01]  /*6830*/  MOV R11, UR5 ;  /* 0x00000005000b7c02 */ /* 0x020fe20008000f00 */
[----:B------:R-:W-:Y:S02]  /*6840*/  IMAD.U32 R10, RZ, RZ, UR4 ;  /* 0x00000004ff0a7e24 */ /* 0x000fe4000f8e00ff */
[----:B------:R-:W-:Y:S07]  /*6850*/  LEPC R20, `(.L_x_108) ;  /* 0x000000001014794e */ /* 0x000fee0000000000 */
[----:B---34-:R-:W-:Y:S05]  /*6860*/  CALL.ABS.NOINC R2 ;  /* 0x0000000002007343 */ /* 0x018fea0003c00000 */
.L_x_108:
[----:B------:R-:W-:Y:S05]  /*6870*/  WARPSYNC.ALL ;  /* 0x0000000000007948 */ /* 0x000fea0003800000 */
[----:B------:R-:W-:Y:S01]  /*6880*/  R2UR UR4, R34 ;  /* 0x00000000220472ca */ /* 0x000fe200000e0000 */
[----:B------:R-:W-:Y:S01]  /*6890*/  BSSY.RECONVERGENT B0, `(.L_x_109) ;  /* 0x0000040000007945 */ /* 0x000fe20003800200 */
[----:B------:R-:W-:Y:S02]  /*68a0*/  ISETP.NE.AND P6, PT, R80, RZ, PT ;  /* 0x000000ff5000720c */ /* 0x000fe40003fc5270 */
[----:B------:R-:W-:Y:S02]  /*68b0*/  ISETP.NE.AND P0, PT, R76, RZ, PT ;  /* 0x000000ff4c00720c */ /* 0x000fe40003f05270 */
[----:B------:R-:W-:Y:S07]  /*68c0*/  MOV R20, UR51 ;  /* 0x0000003300147c02 */ /* 0x000fee0008000f00 */
[----:B-1----:R-:W1:Y:S02]  /*68d0*/  LDTM.16dp128bit.x8 R4, tmem[UR4+0x20] ;  /* 0x00002004000479ee */ /* 0x002e640008180000 */
[----:B------:R-:W-:Y:S01]  /*68e0*/  @P6 LEA R20, R20, UR48, 0x3 ;  /* 0x0000003014146c11 */ /* 0x000fe2000f8e18ff */
[C---:B-1----:R-:W-:Y:S01]  /*68f0*/  FMUL R0, R33.reuse, R4 ;  /* 0x0000000421007220 */ /* 0x042fe20000400000 */
[C---:B------:R-:W-:Y:S01]  /*6900*/  FMUL R2, R33.reuse, R5 ;  /* 0x0000000521027220 */ /* 0x040fe20000400000 */
[C---:B------:R-:W-:Y:S01]  /*6910*/  FMUL R3, R33.reuse, R6 ;  /* 0x0000000621037220 */ /* 0x040fe20000400000 */
[----:B------:R-:W-:Y:S01]  /*6920*/  FMUL R7, R33, R7 ;  /* 0x0000000721077220 */ /* 0x000fe20000400000 */
[----:B----4-:R-:W-:Y:S01]  /*6930*/  FFMA R36, R35, R40, R0 ;  /* 0x0000002823247223 */ /* 0x010fe20000000000 */
        /* <DEDUP_REMOVED lines=28> */
[----:B------:R1:W-:Y:S01]  /*6b00*/  STSM.16.M88.4 [R82+0x2000], R8 ;  /* 0x0020000852007844 */ /* 0x0003e20000000200 */
[----:B------:R-:W-:Y:S01]  /*6b10*/  FFMA R15, R35, R55, R19 ;  /* 0x00000037230f7223 */ /* 0x000fe20000000013 */
[----:B------:R-:W-:Y:S02]  /*6b20*/  MOV R16, UR37 ;  /* 0x0000002500107c02 */ /* 0x000fe40008000f00 */
[----:B------:R-:W-:Y:S02]  /*6b30*/  @P6 IADD3 R17, PT, PT, R20, 0x40, RZ ;  /* 0x0000004014116810 */ /* 0x000fe40007ffe0ff */
[----:B------:R1:W-:Y:S01]  /*6b40*/  STSM.16.M88.4 [R84+0x2000], R12 ;  /* 0x0020000c54007844 */ /* 0x0003e20000000200 */
[----:B------:R-:W-:Y:S02]  /*6b50*/  LEA R0, R87, UR48, 0x3 ;  /* 0x0000003057007c11 */ /* 0x000fe4000f8e18ff */
[----:B------:R-:W-:Y:S01]  /*6b60*/  @P6 PRMT R16, R16, 0x654, R17 ;  /* 0x0000065410106816 */ /* 0x000fe20000000011 */
[----:B------:R-:W-:Y:S01]  /*6b70*/  @!PT LDS RZ, [RZ] ;  /* 0x00000000fffff984 */ /* 0x000fe20000000800 */
[----:B------:R-:W-:Y:S01]  /*6b80*/  @!PT LDS RZ, [RZ] ;  /* 0x00000000fffff984 */ /* 0x000fe20000000800 */
[----:B------:R-:W-:Y:S01]  /*6b90*/  @!PT LDS RZ, [RZ] ;  /* 0x00000000fffff984 */ /* 0x000fe20000000800 */
[----:B------:R-:W-:Y:S01]  /*6ba0*/  @!PT LDS RZ, [RZ] ;  /* 0x00000000fffff984 */ /* 0x000fe20000000800 */
[----:B------:R2:W-:Y:S06]  /*6bb0*/  MEMBAR.ALL.CTA ;  /* 0x0000000000007992 */ /* 0x0005ec0000008000 */
[----:B--2---:R-:W2:Y:S01]  /*6bc0*/  FENCE.VIEW.ASYNC.S ;  /* 0x00000000000073c6 */ /* 0x004ea20000000000 */
[----:B------:R-:W-:Y:S01]  /*6bd0*/  @P6 SHF.L.U32 R2, RZ, 0x1f, RZ ;  /* 0x0000001fff026819 */ /* 0x000fe200000006ff */
[----:B--2---:R-:W-:Y:S06]  /*6be0*/  BAR.SYNC.DEFER_BLOCKING 0x1, 0x80 ;  /* 0x0042000000007b1d */ /* 0x004fec0000010000 */
[----:B------:R-:W-:Y:S05]  /*6bf0*/  @P0 BRA `(.L_x_110) ;  /* 0x0000000000240947 */ /* 0x000fea0003800000 */
[----:B------:R-:W-:Y:S02]  /*6c00*/  UIADD3 UR8, UP0, UPT, UR52, 0x680, URZ ;  /* 0x0000068034087890 */ /* 0x000fe4000ff1e0ff */
[----:B------:R-:W-:Y:S02]  /*6c10*/  UIADD3 UR5, UPT, UPT, UR41, 0x20, URZ ;  /* 0x0000002029057890 */ /* 0x000fe4000fffe0ff */
[----:B------:R-:W-:Y:S02]  /*6c20*/  UIADD3 UR4, UPT, UPT, UR48, 0x2400, URZ ;  /* 0x0000240030047890 */ /* 0x000fe4000fffe0ff */
[----:B------:R-:W-:Y:S01]  /*6c30*/  UIADD3.X UR9, UPT, UPT, URZ, UR53, URZ, UP0, !UPT ;  /* 0x00000035ff097290 */ /* 0x000fe200087fe4ff */
[----:B------:R-:W-:Y:S01]  /*6c40*/  UMOV UR6, UR42 ;  /* 0x0000002a00067c82 */ /* 0x000fe20008000000 */
[----:B------:R-:W-:Y:S07]  /*6c50*/  UMOV UR7, UR36 ;  /* 0x0000002400077c82 */ /* 0x000fee0008000000 */
[----:B------:R2:W-:Y:S01]  /*6c60*/  UTMASTG.3D [UR4], [UR8] ;  /* 0x00000004080073b5 */ /* 0x0005e20008010000 */
[----:B------:R0:W-:Y:S01]  /*6c70*/  UTMACMDFLUSH ;  /* 0x00000000000079b7 */ /* 0x0001e20000000000 */
[----:B--2---:R-:W-:Y:S04]  /*6c80*/  DEPBAR.LE SB0, 0x1 ;  /* 0x000080400000791a */ /* 0x004fe80000000000 */
.L_x_110:
[----:B------:R-:W-:Y:S05]  /*6c90*/  BSYNC.RECONVERGENT B0 ;  /* 0x0000000000007941 */ /* 0x000fea0003800200 */
.L_x_109:
[----:B------:R-:W-:Y:S01]  /*6ca0*/  BAR.SYNC.DEFER_BLOCKING 0x1, 0x80 ;  /* 0x0042000000007b1d */ /* 0x000fe20000010000 */
[----:B------:R-:W-:Y:S04]  /*6cb0*/  UIADD3 UR40, UPT, UPT, UR51, 0x1, URZ ;  /* 0x0000000133287890 */ /* 0x000fe8000fffe0ff */
[----:B------:R-:W-:Y:S04]  /*6cc0*/  UISETP.NE.AND UP0, UPT, UR40, 0x4, UPT ;  /* 0x000000042800788c */ /* 0x000fe8000bf05270 */
[----:B------:R-:W-:Y:S01]  /*6cd0*/  USEL UR40, UR40, URZ, UP0 ;  /* 0x000000ff28287287 */ /* 0x000fe20008000000 */
[----:B------:R2:W-:Y:S01]  /*6ce0*/  @P6 SYNCS.ARRIVE.TRANS64.RED.A1T0 RZ, [R16+URZ], RZ ;  /* 0x000000ff10ff69a7 */ /* 0x0005e200081004ff */
[----:B------:R-:W-:Y:S01]  /*6cf0*/  BSSY B1, `(.L_x_111) ;  /* 0x0000018000017945 */ /* 0x000fe20003800000 */
[----:B------:R-:W3:Y:S02]  /*6d00*/  @P6 SYNCS.PHASECHK.TRANS64.TRYWAIT P0, [R0+URZ+0x20], R2 ;  /* 0x00002002000065a7 */ /* 0x000ee400080011ff */
[----:B---3--:R-:W-:Y:S01]  /*6d10*/  @P6 SEL R89, RZ, 0x1, !P0 ;  /* 0x00000001ff596807 */ /* 0x008fe20004000000 */
[----:B--2---:R-:W-:Y:S06]  /*6d20*/  @!P6 BRA `(.L_x_112) ;  /* 0x000000000050e947 */ /* 0x004fec0003800000 */
        /* <DEDUP_REMOVED lines=8> */
[----:B------:R-:W-:Y:S04]  /*6db0*/  SHF.L.U32 R5, RZ, 0x1f, RZ ;  /* 0x0000001fff057819 */ /* 0x000fe800000006ff */
[----:B------:R-:W1:Y:S02]  /*6dc0*/  SYNCS.PHASECHK.TRANS64.TRYWAIT P0, [R0+URZ+0x20], R5 ;  /* 0x00002005000075a7 */ /* 0x000e6400080011ff */
[----:B-1----:R-:W-:Y:S05]  /*6dd0*/  @!P0 BRA `(.L_x_115) ;  /* 0x0000003800dc8947 */ /* 0x002fea0003800000 */
.L_x_114:
[----:B------:R-:W-:Y:S05]  /*6de0*/  BSYNC B0 ;  /* 0x0000000000007941 */ /* 0x000fea0003800000 */
.L_x_113:
[----:B------:R-:W-:Y:S02]  /*6df0*/  ISETP.NE.AND P0, PT, R90, RZ, PT ;  /* 0x000000ff5a00720c */ /* 0x000fe40003f05270 */
[----:B------:R-:W-:Y:S11]  /*6e00*/  IADD3 R87, PT, PT, R87, 0x1, RZ ;  /* 0x0000000157577810 */ /* 0x000ff60007ffe0ff */
[----:B-1----:R-:W-:Y:S01]  /*6e10*/  @P0 IMAD.IADD R0, R74, 0x1, R2 ;  /* 0x000000014a000824 */ /* 0x002fe200078e0202 */
[----:B------:R-:W-:Y:S05]  /*6e20*/  @P0 WARPSYNC.ALL ;  /* 0x0000000000000948 */ /* 0x000fea0003800000 */
[----:B------:R2:W3:Y:S04]  /*6e30*/  @P0 LDSM.16.M88.4 R40, [R4+UR48+0x400] ;  /* 0x000400300428083b */ /* 0x0004e80008000200 */
[----:B------:R2:W4:Y:S04]  /*6e40*/  @P0 LDSM.16.M88.4 R44, [R3+0x400] ;  /* 0x00040000032c083b */ /* 0x0005280000000200 */
[----:B------:R2:W1:Y:S04]  /*6e50*/  @P0 LDSM.16.M88.4 R48, [R2+0x400] ;  /* 0x000400000230083b */ /* 0x0004680000000200 */
[----:B------:R2:W1:Y:S02]  /*6e60*/  @P0 LDSM.16.M88.4 R52, [R0+0x400] ;  /* 0x000400000034083b */ /* 0x0004640000000200 */
.L_x_112:
[----:B------:R-:W-:Y:S05]  /*6e70*/  BSYNC B1 ;  /* 0x0000000000017941 */ /* 0x000fea0003800000 */
.L_x_111:
[----:B--2---:R-:W-:Y:S05]  /*6e80*/  VIADD R0, R34, 0x40 ;  /* 0x0000004022007836 */ /* 0x004fea0000000000 */
        /* <DEDUP_REMOVED lines=20> */
.L_x_116:
        /* <DEDUP_REMOVED lines=12> */
[----:B---3--:R-:W-:Y:S01]  /*7090*/  FFMA R36, R35, R40, R0 ;  /* 0x0000002823247223 */ /* 0x008fe20000000000 */
[----:B------:R-:W-:Y:S01]  /*70a0*/  FMUL R4, R33, R8 ;  /* 0x0000000821047220 */ /* 0x000fe20000400000 */
[----:B------:R-:W-:Y:S01]  /*70b0*/  FFMA R37, R35, R41, R2 ;  /* 0x0000002923257223 */ /* 0x000fe20000000002 */
        /* <DEDUP_REMOVED lines=51> */
.L_x_118:
[----:B------:R-:W-:Y:S05]  /*73f0*/  BSYNC.RECONVERGENT B0 ;  /* 0x0000000000007941 */ /* 0x000fea0003800200 */
.L_x_117:
[----:B------:R-:W-:Y:S01]  /*7400*/  BAR.SYNC.DEFER_BLOCKING 0x1, 0x80 ;  /* 0x0042000000007b1d */ /* 0x000fe20000010000 */
[----:B------:R-:W-:Y:S01]  /*7410*/  UIADD3 UR43, UPT, UPT, UR40, 0x1, URZ ;  /* 0x00000001282b7890 */ /* 0x000fe2000fffe0ff */
[----:B------:R-:W-:Y:S03]  /*7420*/  HFMA2 R91, -RZ, RZ, 0, 0 ;  /* 0x00000000ff5b7431 */ /* 0x000fe600000001ff */
        /* <DEDUP_REMOVED lines=18> */
.L_x_122:
[----:B------:R-:W-:Y:S05]  /*7550*/  BSYNC B0 ;  /* 0x0000000000007941 */ /* 0x000fea0003800000 */
.L_x_121:
[----:B------:R-:W-:Y:S01]  /*7560*/  ISETP.NE.AND P0, PT, R90, RZ, PT ;  /* 0x000000ff5a00720c */ /* 0x000fe20003f05270 */
[----:B------:R-:W-:Y:S11]  /*7570*/  VIADD R87, R87, 0x1 ;  /* 0x0000000157577836 */ /* 0x000ff60000000000 */
[----:B------:R-:W-:Y:S01]  /*7580*/  @!UPT UIADD3 URZ, UPT, UPT, URZ, URZ, URZ ;  /* 0x000000fffffff290 */ /* 0x000fe2000fffe0ff */
[----:B-1----:R-:W-:Y:S01]  /*7590*/  @P0 IMAD.IADD R0, R74, 0x1, R2 ;  /* 0x000000014a000824 */ /* 0x002fe200078e0202 */
[----:B------:R-:W-:Y:S05]  /*75a0*/  @P0 WARPSYNC.ALL ;  /* 0x0000000000000948 */ /* 0x000fea0003800000 */
[----:B------:R2:W3:Y:S04]  /*75b0*/  @P0 LDSM.16.M88.4 R40, [R4+UR48+0x400] ;  /* 0x000400300428083b */ /* 0x0004e80008000200 */
[----:B------:R2:W4:Y:S04]  /*75c0*/  @P0 LDSM.16.M88.4 R44, [R3+0x400] ;  /* 0x00040000032c083b */ /* 0x0005280000000200 */
[----:B------:R2:W1:Y:S04]  /*75d0*/  @P0 LDSM.16.M88.4 R48, [R2+0x400] ;  /* 0x000400000230083b */ /* 0x0004680000000200 */
[----:B------:R2:W1:Y:S01]  /*75e0*/  @P0 LDSM.16.M88.4 R52, [R0+0x400] ;  /* 0x000400000034083b */ /* 0x0004620000000200 */
[C---:B------:R-:W-:Y:S04]  /*75f0*/  ISETP.NE.AND P0, PT, R87.reuse, 0x4, PT ;  /* 0x000000045700780c */ /* 0x040fe80003f05270 */
[----:B------:R-:W-:Y:S02]  /*7600*/  SEL R87, R87, RZ, P0 ;  /* 0x000000ff57577207 */ /* 0x000fe40000000000 */
[----:B------:R-:W-:Y:S02]  /*7610*/  SEL R91, RZ, 0x1, P0 ;  /* 0x00000001ff5b7807 */ /* 0x000fe40000000000 */
.L_x_120:
[----:B------:R-:W-:Y:S05]  /*7620*/  BSYNC B1 ;  /* 0x0000000000017941 */ /* 0x000fea0003800000 */
.L_x_119:
        /* <DEDUP_REMOVED lines=21> */
.L_x_124:
        /* <DEDUP_REMOVED lines=54> */
[----:B------:R-:W-:Y:S01]  /*7ae0*/  @P6 SHF.L.U32 R2, R91, 0x1f, RZ ;  /* 0x0000001f5b026819 */ /* 0x000fe200000006ff */
        /* <DEDUP_REMOVED lines=11> */
.L_x_126:
[----:B------:R-:W-:Y:S05]  /*7ba0*/  BSYNC.RECONVERGENT B0 ;  /* 0x0000000000007941 */ /* 0x000fea0003800200 */
.L_x_125:
        /* <DEDUP_REMOVED lines=17> */
[----:B------:R-:W-:Y:S04]  /*7cc0*/  SHF.L.U32 R5, R91, 0x1f, RZ ;  /* 0x0000001f5b057819 */ /* 0x000fe800000006ff */
[----:B------:R-:W1:Y:S02]  /*7cd0*/  SYNCS.PHASECHK.TRANS64.TRYWAIT P0, [R0+URZ+0x20], R5 ;  /* 0x00002005000075a7 */ /* 0x000e6400080011ff */
[----:B-1----:R-:W-:Y:S05]  /*7ce0*/  @!P0 BRA `(.L_x_131) ;  /* 0x0000002c00408947 */ /* 0x002fea0003800000 */
.L_x_130:
[----:B------:R-:W-:Y:S05]  /*7cf0*/  BSYNC B0 ;  /* 0x0000000000007941 */ /* 0x000fea0003800000 */
.L_x_129:
[----:B------:R-:W-:Y:S01]  /*7d00*/  ISETP.NE.AND P0, PT, R90, RZ, PT ;  /* 0x000000ff5a00720c */ /* 0x000fe20003f05270 */
[----:B------:R-:W-:Y:S11]  /*7d10*/  VIADD R87, R87, 0x1 ;  /* 0x0000000157577836 */ /* 0x000ff60000000000 */
[----:B------:R-:W-:Y:S01]  /*7d20*/  @!UPT UIADD3 URZ, UPT, UPT, URZ, URZ, URZ ;  /* 0x000000fffffff290 */ /* 0x000fe2000fffe0ff */
[----:B-1----:R-:W-:Y:S01]  /*7d30*/  @P0 IMAD.IADD R0, R74, 0x1, R2 ;  /* 0x000000014a000824 */ /* 0x002fe200078e0202 */
[----:B------:R-:W-:Y:S05]  /*7d40*/  @P0 WARPSYNC.ALL ;  /* 0x0000000000000948 */ /* 0x000fea0003800000 */
[----:B------:R-:W2:Y:S04]  /*7d50*/  @P0 LDSM.16.M88.4 R40, [R4+UR48+0x400] ;  /* 0x000400300428083b */ /* 0x000ea80008000200 */
[----:B------:R-:W3:Y:S04]  /*7d60*/  @P0 LDSM.16.M88.4 R44, [R3+0x400] ;  /* 0x00040000032c083b */ /* 0x000ee80000000200 */
[----:B------:R-:W4:Y:S04]  /*7d70*/  @P0 LDSM.16.M88.4 R48, [R2+0x400] ;  /* 0x000400000230083b */ /* 0x000f280000000200 */
[----:B------:R1:W2:Y:S01]  /*7d80*/  @P0 LDSM.16.M88.4 R52, [R0+0x400] ;  /* 0x000400000034083b */ /* 0x0002a20000000200 */
[C---:B------:R-:W-:Y:S04]  /*7d90*/  ISETP.NE.AND P0, PT, R87.reuse, 0x4, PT ;  /* 0x000000045700780c */ /* 0x040fe80003f05270 */
[----:B------:R-:W-:Y:S02]  /*7da0*/  SEL R87, R87, RZ, P0 ;  /* 0x000000ff57577207 */ /* 0x000fe40000000000 */
[----:B-1----:R-:W-:Y:S04]  /*7db0*/  SEL R0, RZ, 0x1, P0 ;  /* 0x00000001ff007807 */ /* 0x002fe80000000000 */
[----:B------:R-:W-:Y:S02]  /*7dc0*/  LOP3.LUT R91, R91, R0, RZ, 0x3c, !PT ;  /* 0x000000005b5b7212 */ /* 0x000fe400078e3cff */
.L_x_128:
[----:B------:R-:W-:Y:S05]  /*7dd0*/  BSYNC B1 ;  /* 0x0000000000017941 */ /* 0x000fea0003800000 */
.L_x_127:
[----:B------:R-:W-:Y:S05]  /*7de0*/  VIADD R0, R34, 0x80 ;  /* 0x0000008022007836 */ /* 0x000fea0000000000 */
[----:B------:R-:W-:Y:S04]  /*7df0*/  SHF.R.U32.HI R0, RZ, 0x15, R0 ;  /* 0x00000015ff007819 */ /* 0x000fe80000011600 */
[----:B------:R-:W-:Y:S11]  /*7e00*/  LOP3.LUT P0, RZ, R0, 0x3, R69, 0x48, !PT ;  /* 0x0000000300ff7812 */ /* 0x000ff60007804845 */
[----:B------:R-:W-:Y:S02]  /*7e10*/  @!UPT UIADD3 URZ, UPT, UPT, URZ, URZ, URZ ;  /* 0x000000fffffff290 */ /* 0x000fe4000fffe0ff */
[----:B------:R-:W-:Y:S05]  /*7e20*/  @!P0 BRA `(.L_x_132) ;  /* 0x0000000000408947 */ /* 0x000fea0003800000 */
[----:B------:R-:W5:Y:S01]  /*7e30*/  LDCU.64 UR8, c[0x4][0x70] ;  /* 0x01000e00ff0877ac */ /* 0x000f620008000a00 */
[----:B------:R-:W-:Y:S01]  /*7e40*/  MOV R3, 0x0 ;  /* 0x0000000000037802 */ /* 0x000fe20000000f00 */
[----:B-1----:R-:W-:Y:S02]  /*7e50*/  HFMA2 R12, -RZ, RZ, 0, 5.9604644775390625e-08 ;  /* 0x00000001ff0c7431 */ /* 0x002fe400000001ff */
[----:B------:R-:W-:Y:S02]  /*7e60*/  IMAD.MOV.U32 R8, RZ, RZ, 0x192 ;  /* 0x00000192ff087424 */ /* 0x000fe400078e00ff */
[----:B------:R-:W-:Y:S01]  /*7e70*/  IMAD.MOV.U32 R13, RZ, RZ, RZ ;  /* 0x000000ffff0d7224 */ /* 0x000fe200078e00ff */
[----:B------:R-:W1:Y:S01]  /*7e80*/  LDCU.64 UR6, c[0x4][0x78] ;  /* 0x01000f00ff0677ac */ /* 0x000e620008000a00 */
[----:B------:R-:W2:Y:S01]  /*7e90*/  LDC.64 R2, c[0x4][R3] ;  /* 0x0100000003027b82 */ /* 0x000ea20000000a00 */
[----:B------:R-:W3:Y:S01]  /*7ea0*/  LDCU.64 UR4, c[0x4][0x10] ;  /* 0x01000200ff0477ac */ /* 0x000ee20008000a00 */
[----:B-----5:R-:W-:Y:S01]  /*7eb0*/  MOV R5, UR9 ;  /* 0x0000000900057c02 */ /* 0x020fe20008000f00 */
[----:B------:R-:W-:Y:S01]  /*7ec0*/  IMAD.U32 R4, RZ, RZ, UR8 ;  /* 0x00000008ff047e24 */ /* 0x000fe2000f8e00ff */
[----:B-1----:R-:W-:Y:S01]  /*7ed0*/  MOV R7, UR7 ;  /* 0x0000000700077c02 */ /* 0x002fe20008000f00 */
[----:B------:R-:W-:Y:S01]  /*7ee0*/  IMAD.U32 R6, RZ, RZ, UR6 ;  /* 0x00000006ff067e24 */ /* 0x000fe2000f8e00ff */
[----:B---3--:R-:W-:Y:S01]  /*7ef0*/  MOV R11, UR5 ;  /* 0x00000005000b7c02 */ /* 0x008fe20008000f00 */
[----:B------:R-:W-:Y:S02]  /*7f00*/  IMAD.U32 R10, RZ, RZ, UR4 ;  /* 0x00000004ff0a7e24 */ /* 0x000fe4000f8e00ff */
[----:B------:R-:W-:Y:S07]  /*7f10*/  LEPC R20, `(.L_x_132) ;  /* 0x000000001014794e */ /* 0x000fee0000000000 */
[----:B--2-4-:R-:W-:Y:S05]  /*7f20*/  CALL.ABS.NOINC R2 ;  /* 0x0000000002007343 */ /* 0x014fea0003c00000 */
.L_x_132:
        /* <DEDUP_REMOVED lines=12> */
[----:B--2---:R-:W-:Y:S01]  /*7ff0*/  FFMA R36, R35, R40, R0 ;  /* 0x0000002823247223 */ /* 0x004fe20000000000 */
[----:B------:R-:W-:Y:S01]  /*8000*/  FMUL R4, R33, R8 ;  /* 0x0000000821047220 */ /* 0x000fe20000400000 */
[----:B------:R-:W-:Y:S01]  /*8010*/  FFMA R37, R35, R41, R2 ;  /* 0x0000002923257223 */ /* 0x000fe20000000002 */
[----:B------:R-:W-:Y:S01]  /*8020*/  FMUL R5, R33, R9 ;  /* 0x0000000921057220 */ /* 0x000fe20000400000 */
[----:B------:R-:W-:Y:S01]  /*8030*/  FFMA R38, R35, R42, R3 ;  /* 0x0000002a23267223 */ /* 0x000fe20000000003 */
[----:B------:R-:W-:Y:S01]  /*8040*/  FMUL R6, R33, R10 ;  /* 0x0000000a21067220 */ /* 0x000fe20000400000 */
[----:B------:R-:W-:Y:S01]  /*8050*/  FFMA R39, R35, R43, R7 ;  /* 0x0000002b23277223 */ /* 0x000fe20000000007 */
[----:B------:R-:W-:Y:S01]  /*8060*/  FMUL R11, R33, R11 ;  /* 0x0000000b210b7220 */ /* 0x000fe20000400000 */
[----:B---3--:R-:W-:Y:S01]  /*8070*/  FFMA R4, R35, R44, R4 ;  /* 0x0000002c23047223 */ /* 0x008fe20000000004 */
        /* <DEDUP_REMOVED lines=21> */
[----:B------:R-:W-:Y:S01]  /*81d0*/  FFMA R15, R35, R55, R19 ;  /* 0x00000037230f7223 */ /* 0x000fe20000000013 */
[----:B------:R-:W-:Y:S02]  /*81e0*/  MOV R16, UR37 ;  /* 0x0000002500107c02 */ /* 0x000fe40008000f00 */
[----:B------:R-:W-:Y:S02]  /*81f0*/  @P6 IADD3 R17, PT, PT, R20, 0x40, RZ ;  /* 0x0000004014116810 */ /* 0x000fe40007ffe0ff */
[----:B------:R1:W-:Y:S01]  /*8200*/  STSM.16.M88.4 [R84], R12 ;  /* 0x0000000c54007844 */ /* 0x0003e20000000200 */
        /* <DEDUP_REMOVED lines=11> */
[----:B------:R-:W-:Y:S02]  /*82c0*/  UIADD3 UR10, UPT, UPT, UR48, 0x400, URZ ;  /* 0x00000400300a7890 */ /* 0x000fe4000fffe0ff */
[----:B------:R-:W-:Y:S02]  /*82d0*/  UIADD3 UR8, UP0, UPT, UR52, 0x680, URZ ;  /* 0x0000068034087890 */ /* 0x000fe4000ff1e0ff */
[----:B------:R-:W-:Y:S02]  /*82e0*/  UIADD3 UR5, UPT, UPT, UR41, 0x80, URZ ;  /* 0x0000008029057890 */ /* 0x000fe4000fffe0ff */
[----:B------:R-:W-:Y:S01]  /*82f0*/  MOV R70, UR10 ;  /* 0x0000000a00467c02 */ /* 0x000fe20008000f00 */
[----:B------:R-:W-:Y:S01]  /*8300*/  UIADD3.X UR9, UPT, UPT, URZ, UR53, URZ, UP0, !UPT ;  /* 0x00000035ff097290 */ /* 0x000fe200087fe4ff */
[----:B------:R-:W-:Y:S02]  /*8310*/  UMOV UR6, UR42 ;  /* 0x0000002a00067c82 */ /* 0x000fe40008000000 */
[----:B------:R-:W-:Y:S01]  /*8320*/  R2UR UR4, R70 ;  /* 0x00000000460472ca */ /* 0x000fe200000e0000 */
[----:B------:R-:W-:Y:S11]  /*8330*/  UMOV UR7, UR36 ;  /* 0x0000002400077c82 */ /* 0x000ff60008000000 */
[----:B------:R-:W-:Y:S01]  /*8340*/  @!UPT UIADD3 URZ, UPT, UPT, URZ, URZ, URZ ;  /* 0x000000fffffff290 */ /* 0x000fe2000fffe0ff */
[----:B------:R2:W-:Y:S01]  /*8350*/  UTMASTG.3D [UR4], [UR8] ;  /* 0x00000004080073b5 */ /* 0x0005e20008010000 */
[----:B------:R0:W-:Y:S01]  /*8360*/  UTMACMDFLUSH ;  /* 0x00000000000079b7 */ /* 0x0001e20000000000 */
[----:B--2---:R-:W-:Y:S04]  /*8370*/  DEPBAR.LE SB0, 0x1 ;  /* 0x000080400000791a */ /* 0x004fe80000000000 */
.L_x_134:
[----:B------:R-:W-:Y:S05]  /*8380*/  BSYNC.RECONVERGENT B0 ;  /* 0x0000000000007941 */ /* 0x000fea0003800200 */
.L_x_133:
        /* <DEDUP_REMOVED lines=20> */
.L_x_138:
[----:B------:R-:W-:Y:S05]  /*84d0*/  BSYNC B0 ;  /* 0x0000000000007941 */ /* 0x000fea0003800000 */
.L_x_137:
        /* <DEDUP_REMOVED lines=13> */
.L_x_136:
[----:B------:R-:W-:Y:S05]  /*85b0*/  BSYNC B1 ;  /* 0x0000000000017941 */ /* 0x000fea0003800000 */
.L_x_135:
        /* <DEDUP_REMOVED lines=21> */
.L_x_140:
        /* <DEDUP_REMOVED lines=66> */
.L_x_142:
[----:B------:R-:W-:Y:S05]  /*8b30*/  BSYNC.RECONVERGENT B0 ;  /* 0x0000000000007941 */ /* 0x000fea0003800200 */
.L_x_141:
        /* <DEDUP_REMOVED lines=20> */
.L_x_146:
[----:B------:R-:W-:Y:S05]  /*8c80*/  BSYNC B0 ;  /* 0x0000000000007941 */ /* 0x000fea0003800000 */
.L_x_145:
        /* <DEDUP_REMOVED lines=13> */
.L_x_144:
[----:B------:R-:W-:Y:S05]  /*8d60*/  BSYNC B1 ;  /* 0x0000000000017941 */ /* 0x000fea0003800000 */
.L_x_143:
        /* <DEDUP_REMOVED lines=21> */
.L_x_148:
        /* <DEDUP_REMOVED lines=66> */
.L_x_150:
[----:B------:R-:W-:Y:S05]  /*92e0*/  BSYNC.RECONVERGENT B0 ;  /* 0x0000000000007941 */ /* 0x000fea0003800200 */
.L_x_149:
        /* <DEDUP_REMOVED lines=12> */
[----:B------:R-:W-:Y:S04]  /*93b0*/  @P1 IMAD R87, R87, 0x2000, R88 ;  /* 0x0000200057571824 */ /* 0x000fe800078e0258 */
[----:B------:R-:W-:Y:S05]  /*93c0*/  @P1 VIADD R2, R87, UR48 ;  /* 0x0000003057021c36 */ /* 0x000fea0008000000 */
[----:B------:R-:W-:Y:S01]  /*93d0*/  @P1 IADD3 R86, PT, PT, R86, R2, RZ ;  /* 0x0000000256561210 */ /* 0x000fe20007ffe0ff */
[----:B------:R-:W-:Y:S01]  /*93e0*/  @P1 IMAD.IADD R2, R74, 0x1, R2 ;  /* 0x000000014a021824 */ /* 0x000fe200078e0202 */
[----:B------:R-:W-:Y:S06]  /*93f0*/  @P0 BRA `(.L_x_154) ;  /* 0x00000000000c0947 */ /* 0x000fec0003800000 */
[----:B------:R-:W-:Y:S04]  /*9400*/  SHF.L.U32 R91, R91, 0x1f, RZ ;  /* 0x0000001f5b5b7819 */ /* 0x000fe800000006ff */
[----:B------:R-:W2:Y:S02]  /*9410*/  SYNCS.PHASECHK.TRANS64.TRYWAIT P0, [R0+URZ+0x20], R91 ;  /* 0x0000205b000075a7 */ /* 0x000ea400080011ff */
[----:B--2---:R-:W-:Y:S05]  /*9420*/  @!P0 BRA `(.L_x_155) ;  /* 0x0000001400ac8947 */ /* 0x004fea0003800000 */
.L_x_154:
[----:B------:R-:W-:Y:S05]  /*9430*/  BSYNC B0 ;  /* 0x0000000000007941 */ /* 0x000fea0003800000 */
.L_x_153:
[----:B------:R-:W-:Y:S11]  /*9440*/  ISETP.NE.AND P0, PT, R90, RZ, PT ;  /* 0x000000ff5a00720c */ /* 0x000ff60003f05270 */
[----:B------:R-:W-:Y:S02]  /*9450*/  @!UPT UIADD3 URZ, UPT, UPT, URZ, URZ, URZ ;  /* 0x000000fffffff290 */ /* 0x000fe4000fffe0ff */
[----:B--2---:R-:W-:Y:S01]  /*9460*/  @P0 IADD3 R0, PT, PT, R74, R86, RZ ;  /* 0x000000564a000210 */ /* 0x004fe20007ffe0ff */
[----:B------:R-:W-:Y:S05]  /*9470*/  @P0 WARPSYNC.ALL ;  /* 0x0000000000000948 */ /* 0x000fea0003800000 */
[----:B------:R2:W3:Y:S04]  /*9480*/  @P0 LDSM.16.M88.4 R40, [R87+UR48+0x400] ;  /* 0x000400305728083b */ /* 0x0004e80008000200 */
[----:B------:R2:W4:Y:S04]  /*9490*/  @P0 LDSM.16.M88.4 R44, [R2+0x400] ;  /* 0x00040000022c083b */ /* 0x0005280000000200 */
[----:B------:R2:W1:Y:S04]  /*94a0*/  @P0 LDSM.16.M88.4 R48, [R86+0x400] ;  /* 0x000400005630083b */ /* 0x0004680000000200 */
[----:B------:R2:W1:Y:S02]  /*94b0*/  @P0 LDSM.16.M88.4 R52, [R0+0x400] ;  /* 0x000400000034083b */ /* 0x0004640000000200 */
.L_x_152:
[----:B------:R-:W-:Y:S05]  /*94c0*/  BSYNC B1 ;  /* 0x0000000000017941 */ /* 0x000fea0003800000 */
.L_x_151:
        /* <DEDUP_REMOVED lines=21> */
.L_x_156:
[----:B------:R-:W-:Y:S01]  /*9620*/  ISETP.NE.AND P0, PT, R76, RZ, PT ;  /* 0x000000ff4c00720c */ /* 0x000fe20003f05270 */
[----:B------:R-:W-:Y:S05]  /*9630*/  WARPSYNC.ALL ;  /* 0x0000000000007948 */ /* 0x000fea0003800000 */
[----:B------:R-:W-:Y:S01]  /*9640*/  R2UR UR4, R34 ;  /* 0x00000000220472ca */ /* 0x000fe200000e0000 */
[----:B------:R-:W-:Y:S01]  /*9650*/  BSSY.RECONVERGENT B0, `(.L_x_157) ;  /* 0x000003c000007945 */ /* 0x000fe20003800200 */
[----:B------:R-:W-:Y:S11]  /*9660*/  R2UR UR5, R85 ;  /* 0x00000000550572ca */ /* 0x000ff600000e0000 */
[----:B-1----:R-:W1:Y:S01]  /*9670*/  LDTM.16dp128bit.x8 R4, tmem[UR4+0xe0] ;  /* 0x0000e004000479ee */ /* 0x002e620008180000 */
[----:B------:R-:W-:Y:S01]  /*9680*/  NOP ;  /* 0x0000000000007918 */ /* 0x000fe20000000000 */
[----:B------:R-:W-:Y:S04]  /*9690*/  UIADD3 UR5, UPT, UPT, UR5, 0xb0, URZ ;  /* 0x000000b005057890 */ /* 0x000fe8000fffe0ff */
[----:B------:R-:W-:Y:S09]  /*96a0*/  UPRMT UR5, UR37, 0x654, UR5 ;  /* 0x0000065425057896 */ /* 0x000ff20008000005 */
[----:B-1----:R-:W-:Y:S01]  /*96b0*/  SYNCS.ARRIVE.TRANS64.RED.A1T0 RZ, [UR5], RZ ;  /* 0x000000ffffff79a7 */ /* 0x002fe20008100405 */
[C---:B------:R-:W-:Y:S01]  /*96c0*/  FMUL R0, R33.reuse, R4 ;  /* 0x0000000421007220 */ /* 0x040fe20000400000 */
        /* <DEDUP_REMOVED lines=33> */
[----:B------:R-:W-:Y:S05]  /*98e0*/  FFMA R15, R35, R55, R19 ;  /* 0x00000037230f7223 */ /* 0x000fea0000000013 */
[----:B------:R1:W-:Y:S01]  /*98f0*/  STSM.16.M88.4 [R84+0x6000], R12 ;  /* 0x0060000c54007844 */ /* 0x0003e20000000200 */
        /* <DEDUP_REMOVED lines=17> */
.L_x_158:
[----:B------:R-:W-:Y:S05]  /*9a10*/  BSYNC.RECONVERGENT B0 ;  /* 0x0000000000007941 */ /* 0x000fea0003800200 */
.L_x_157:
[----:B------:R-:W-:Y:S01]  /*9a20*/  BAR.SYNC.DEFER_BLOCKING 0x1, 0x80 ;  /* 0x0042000000007b1d */ /* 0x000fe20000010000 */
[----:B------:R-:W-:Y:S01]  /*9a30*/  UISETP.NE.AND UP0, UPT, UR49, -0x8, UPT ;  /* 0xfffffff83100788c */ /* 0x000fe2000bf05270 */
[----:B------:R-:W-:Y:S08]  /*9a40*/  IADD3 R31, PT, PT, R31, 0x1, RZ ;  /* 0x000000011f1f7810 */ /* 0x000ff00007ffe0ff */
[----:B------:R-:W-:Y:S05]  /*9a50*/  BRA.U !UP0, `(.L_x_159) ;  /* 0x0000000108287547 */ /* 0x000fea000b800000 */
[----:B------:R-:W-:Y:S01]  /*9a60*/  ISETP.NE.AND P0, PT, R80, RZ, PT ;  /* 0x000000ff5000720c */ /* 0x000fe20003f05270 */
[----:B------:R-:W-:Y:S01]  /*9a70*/  IMAD.U32 R2, RZ, RZ, UR51 ;  /* 0x00000033ff027e24 */ /* 0x000fe2000f8e00ff */
[----:B------:R-:W-:Y:S01]  /*9a80*/  UIADD3 UR51, UPT, UPT, UR51, 0x1, URZ ;  /* 0x0000000133337890 */ /* 0x000fe2000fffe0ff */
[----:B------:R-:W-:Y:S03]  /*9a90*/  IMAD.U32 R0, RZ, RZ, UR37 ;  /* 0x00000025ff007e24 */ /* 0x000fe6000f8e00ff */
[----:B------:R-:W-:Y:S04]  /*9aa0*/  UISETP.NE.AND UP0, UPT, UR51, 0x4, UPT ;  /* 0x000000043300788c */ /* 0x000fe8000bf05270 */
[----:B------:R-:W-:Y:S03]  /*9ab0*/  USEL UR51, UR51, URZ, UP0 ;  /* 0x000000ff33337287 */ /* 0x000fe60008000000 */
[----:B------:R-:W-:Y:S05]  /*9ac0*/  @P0 LEA R2, R2, UR48, 0x3 ;  /* 0x0000003002020c11 */ /* 0x000fea000f8e18ff */
[----:B------:R-:W-:Y:S05]  /*9ad0*/  @P0 VIADD R2, R2, 0x40 ;  /* 0x0000004002020836 */ /* 0x000fea0000000000 */
[----:B------:R-:W-:Y:S04]  /*9ae0*/  @P0 PRMT R0, R0, 0x654, R2 ;  /* 0x0000065400000816 */ /* 0x000fe80000000002 */
[----:B------:R2:W-:Y:S03]  /*9af0*/  @P0 SYNCS.ARRIVE.TRANS64.RED.A1T0 RZ, [R0+URZ], RZ ;  /* 0x000000ff00ff09a7 */ /* 0x0005e600081004ff */
.L_x_159:
[----:B------:R-:W-:Y:S01]  /*9b00*/  ISETP.NE.AND P2, PT, R77, RZ, PT ;  /* 0x000000ff4d00720c */ /* 0x000fe20003f45270 */
[----:B------:R-:W-:Y:S01]  /*9b10*/  UIADD3 UR49, UPT, UPT, UR49, 0x8, URZ ;  /* 0x0000000831317890 */ /* 0x000fe2000fffe0ff */
[----:B------:R-:W-:Y:S01]  /*9b20*/  ISETP.NE.AND P0, PT, R79, 0x2, PT ;  /* 0x000000024f00780c */ /* 0x000fe20003f05270 */
[----:B-1----:R-:W-:Y:S01]  /*9b30*/  IMAD.IADD R14, R29, 0x1, R62 ;  /* 0x000000011d0e7824 */ /* 0x002fe200078e023e */
[----:B------:R-:W-:Y:S01]  /*9b40*/  ISETP.NE.AND P1, PT, R31, 0x4, PT ;  /* 0x000000041f00780c */ /* 0x000fe20003f25270 */
[----:B------:R-:W-:Y:S01]  /*9b50*/  IMAD.IADD R15, R30, 0x1, R63 ;  /* 0x000000011e0f7824 */ /* 0x000fe200078e023f */
[----:B------:R-:W-:Y:S02]  /*9b60*/  SEL R2, RZ, 0x1, P0 ;  /* 0x00000001ff027807 */ /* 0x000fe40000000000 */
[----:B--2---:R-:W-:Y:S02]  /*9b70*/  SEL R0, RZ, 0x1, P1 ;  /* 0x00000001ff007807 */ /* 0x004fe40000800000 */
[----:B------:R-:W-:Y:S02]  /*9b80*/  LOP3.LUT R72, R72, R2, RZ, 0x3c, !PT ;  /* 0x0000000248487212 */ /* 0x000fe400078e3cff */
[----:B------:R-:W-:Y:S02]  /*9b90*/  LOP3.LUT R73, R73, R0, RZ, 0x3c, !PT ;  /* 0x0000000049497212 */ /* 0x000fe400078e3cff */
[----:B------:R-:W-:Y:S02]  /*9ba0*/  @P2 R2UR UR36, R71 ;  /* 0x00000000472422ca */ /* 0x000fe400000e0000 */
[----:B------:R-:W-:Y:S02]  /*9bb0*/  SEL R79, R79, RZ, P0 ;  /* 0x000000ff4f4f7207 */ /* 0x000fe40000000000 */
[----:B------:R-:W-:Y:S01]  /*9bc0*/  SEL R31, R31, RZ, P1 ;  /* 0x000000ff1f1f7207 */ /* 0x000fe20000800000 */
[----:B------:R-:W-:Y:S10]  /*9bd0*/  @P2 BRA `(.L_x_160) ;  /* 0xffffffb400502947 */ /* 0x000ff4000383ffff */
[----:B------:R-:W-:-:S09]  /*9be0*/  UISETP.NE.AND UP0, UPT, UR50, URZ, UPT ;  /* 0x000000ff3200728c */ /* 0x000fd2000bf05270 */
[----:B------:R-:W-:Y:S05]  /*9bf0*/  BRA.U !UP0, `(.L_x_161) ;  /* 0x0000000108487547 */ /* 0x000fea000b800000 */
[----:B------:R-:W1:Y:S02]  /*9c00*/  LDCU.64 UR4, c[0x0][0x890] ;  /* 0x00011200ff0477ac */ /* 0x000e640008000a00 */
[----:B-1----:R-:W-:-:S04]  /*9c10*/  UISETP.NE.U32.AND UP0, UPT, UR4, URZ, UPT ;  /* 0x000000ff0400728c */ /* 0x002fc8000bf05070 */
[----:B------:R-:W-:-:S09]  /*9c20*/  UISETP.NE.AND.EX UP0, UPT, UR5, URZ, UPT, UP0 ;  /* 0x000000ff0500728c */ /* 0x000fd2000bf05300 */
[----:B------:R-:W-:Y:S05]  /*9c30*/  BRA.U UP0, `(.L_x_162) ;  /* 0x00000001000c7547 */ /* 0x000fea000b800000 */
[----:B------:R-:W-:-:S13]  /*9c40*/  FSETP.NEU.AND P0, PT, R35, RZ, PT ;  /* 0x000000ff2300720b */ /* 0x000fda0003f0d000 */
[----:B------:R-:W-:Y:S05]  /*9c50*/  @!P0 EXIT ;  /* 0x000000000000894d */ /* 0x000fea0003800000 */
[----:B------:R-:W-:Y:S05]  /*9c60*/  BRA `(.L_x_161) ;  /* 0x00000000002c7947 */ /* 0x000fea0003800000 */
.L_x_162:
[----:B------:R-:W-:Y:S01]  /*9c70*/  ISETP.NE.AND P0, PT, R78, RZ, PT ;  /* 0x000000ff4e00720c */ /* 0x000fe20003f05270 */
[----:B------:R-:W-:-:S12]  /*9c80*/  BSSY.RECONVERGENT B0, `(.L_x_161) ;  /* 0x0000009000007945 */ /* 0x000fd80003800200 */
[----:B------:R-:W-:Y:S05]  /*9c90*/  @P0 BRA `(.L_x_163) ;  /* 0x0000000000140947 */ /* 0x000fea0003800000 */
[----:B------:R-:W1:Y:S02]  /*9ca0*/  LDCU.64 UR4, c[0x0][0x888] ;  /* 0x00011100ff0477ac */ /* 0x000e640008000a00 */
[----:B-1----:R-:W-:-:S04]  /*9cb0*/  ISETP.NE.U32.AND P0, PT, RZ, UR4, PT ;  /* 0x00000004ff007c0c */ /* 0x002fc8000bf05070 */
[----:B------:R-:W-:-:S13]  /*9cc0*/  ISETP.NE.AND.EX P0, PT, RZ, UR5, PT, P0 ;  /* 0x00000005ff007c0c */ /* 0x000fda000bf05300 */
[----:B------:R-:W-:Y:S05]  /*9cd0*/  @!P0 EXIT ;  /* 0x000000000000894d */ /* 0x000fea0003800000 */
[----:B------:R-:W-:Y:S05]  /*9ce0*/  BRA `(.L_x_164) ;  /* 0x0000000000087947 */ /* 0x000fea0003800000 */
.L_x_163:
[----:B------:R-:W-:-:S13]  /*9cf0*/  FSETP.NEU.AND P0, PT, R35, RZ, PT ;  /* 0x000000ff2300720b */ /* 0x000fda0003f0d000 */
[----:B------:R-:W-:Y:S05]  /*9d00*/  @!P0 EXIT ;  /* 0x000000000000894d */ /* 0x000fea0003800000 */
.L_x_164:
[----:B------:R-:W-:Y:S05]  /*9d10*/  BSYNC.RECONVERGENT B0 ;  /* 0x0000000000007941 */ /* 0x000fea0003800200 */
.L_x_161:
[----:B------:R-:W-:Y:S01]  /*9d20*/  ULEA UR4, UR51, UR48, 0x3 ;  /* 0x0000003033047291 */ /* 0x000fe2000f8e18ff */
[----:B------:R-:W-:-:S04]  /*9d30*/  DEPBAR.LE SB0, 0x0 ;  /* 0x000080000000791a */ /* 0x000fc80000000000 */
[----:B------:R-:W-:-:S04]  /*9d40*/  UIADD3 UR4, UPT, UPT, UR4, 0x40, URZ ;  /* 0x0000004004047890 */ /* 0x000fc8000fffe0ff */
[----:B------:R-:W-:-:S09]  /*9d50*/  UPRMT UR4, UR37, 0x654, UR4 ;  /* 0x0000065425047896 */ /* 0x000fd20008000004 */
[----:B------:R-:W-:Y:S01]  /*9d60*/  SYNCS.ARRIVE.TRANS64.RED.A1T0 RZ, [UR4], RZ ;  /* 0x000000ffffff79a7 */ /* 0x000fe20008100404 */
[----:B------:R-:W-:Y:S05]  /*9d70*/  EXIT ;  /* 0x000000000000794d */ /* 0x000fea0003800000 */
.L_x_19:
[----:B--2---:R2:W1:Y:S02]  /*9d80*/  SYNCS.PHASECHK.TRANS64.TRYWAIT P0, [R2+URZ+0xe0], R3 ;  /* 0x0000e003020075a7 */ /* 0x00446400080011ff */
[----:B-1----:R-:W-:Y:S05]  /*9d90*/  @!P0 NANOSLEEP.SYNCS 0x989680 ;  /* 0x009896800000895d */ /* 0x002fea0003900000 */
[----:B------:R-:W1:Y:S02]  /*9da0*/  @!P0 SYNCS.PHASECHK.TRANS64 P0, [R2+URZ+0xe0], R3 ;  /* 0x0000e003020085a7 */ /* 0x000e6400080010ff */
[----:B-1----:R-:W-:Y:S05]  /*9db0*/  @!P0 BRA `(.L_x_19) ;  /* 0xfffffffc00f08947 */ /* 0x002fea000383ffff */
[----:B------:R-:W-:Y:S05]  /*9dc0*/  BRA `(.L_x_165) ;  /* 0xffffff7400f47947 */ /* 0x000fea000383ffff */
.L_x_22:
[----:B-1----:R-:W-:-:S07]  /*9dd0*/  MOV R2, UR33 ;  /* 0x0000002100027c02 */ /* 0x002fce0008000f00 */
.L_x_166:
[----:B-1----:R1:W2:Y:S02]  /*9de0*/  SYNCS.PHASECHK.TRANS64.TRYWAIT P0, [R2+URZ+0x10], R4 ;  /* 0x00001004020075a7 */ /* 0x0022a400080011ff */
[----:B--2---:R-:W-:Y:S05]  /*9df0*/  @!P0 NANOSLEEP.SYNCS 0x989680 ;  /* 0x009896800000895d */ /* 0x004fea0003900000 */
[----:B------:R-:W2:Y:S02]  /*9e00*/  @!P0 SYNCS.PHASECHK.TRANS64 P0, [R2+URZ+0x10], R4 ;  /* 0x00001004020085a7 */ /* 0x000ea400080010ff */
[----:B--2---:R-:W-:Y:S05]  /*9e10*/  @!P0 BRA `(.L_x_166) ;  /* 0xfffffffc00f08947 */ /* 0x004fea000383ffff */
[----:B------:R-:W-:Y:S05]  /*9e20*/  BRA `(.L_x_21) ;  /* 0xffffff7800447947 */ /* 0x000fea000383ffff */
.L_x_28:
[----:B-1----:R-:W-:-:S07]  /*9e30*/  MOV R2, UR17 ;  /* 0x0000001100027c02 */ /* 0x002fce0008000f00 */
.L_x_167:
[----:B-1----:R1:W2:Y:S02]  /*9e40*/  SYNCS.PHASECHK.TRANS64.TRYWAIT P0, [R2+URZ+0x10], R4 ;  /* 0x00001004020075a7 */ /* 0x0022a400080011ff */
[----:B--2---:R-:W-:Y:S05]  /*9e50*/  @!P0 NANOSLEEP.SYNCS 0x989680 ;  /* 0x009896800000895d */ /* 0x004fea0003900000 */
[----:B------:R-:W2:Y:S02]  /*9e60*/  @!P0 SYNCS.PHASECHK.TRANS64 P0, [R2+URZ+0x10], R4 ;  /* 0x00001004020085a7 */ /* 0x000ea400080010ff */
[----:B--2---:R-:W-:Y:S05]  /*9e70*/  @!P0 BRA `(.L_x_167) ;  /* 0xfffffffc00f08947 */ /* 0x004fea000383ffff */
[----:B------:R-:W-:Y:S05]  /*9e80*/  BRA `(.L_x_27) ;  /* 0xffffff7800ec7947 */ /* 0x000fea000383ffff */
.L_x_32:
[----:B-1----:R1:W2:Y:S02]  /*9e90*/  SYNCS.PHASECHK.TRANS64.TRYWAIT P0, [R2+URZ+0x70], R3 ;  /* 0x00007003020075a7 */ /* 0x0022a400080011ff */
[----:B--2---:R-:W-:Y:S05]  /*9ea0*/  @!P0 NANOSLEEP.SYNCS 0x989680 ;  /* 0x009896800000895d */ /* 0x004fea0003900000 */
[----:B------:R-:W2:Y:S02]  /*9eb0*/  @!P0 SYNCS.PHASECHK.TRANS64 P0, [R2+URZ+0x70], R3 ;  /* 0x00007003020085a7 */ /* 0x000ea400080010ff */
[----:B--2---:R-:W-:Y:S05]  /*9ec0*/  @!P0 BRA `(.L_x_32) ;  /* 0xfffffffc00f08947 */ /* 0x004fea000383ffff */
[----:B------:R-:W-:Y:S05]  /*9ed0*/  BRA `(.L_x_168) ;  /* 0xffffff7c007c7947 */ /* 0x000fea000383ffff */
.L_x_36:
[----:B----4-:R-:W-:-:S07]  /*9ee0*/  MOV R0, UR4 ;  /* 0x0000000400007c02 */ /* 0x010fce0008000f00 */
.L_x_169:
[----:B-1----:R1:W2:Y:S02]  /*9ef0*/  SYNCS.PHASECHK.TRANS64.TRYWAIT P0, [R0+URZ], R2 ;  /* 0x00000002000075a7 */ /* 0x0022a400080011ff */
[----:B--2---:R-:W-:Y:S05]  /*9f00*/  @!P0 NANOSLEEP.SYNCS 0x989680 ;  /* 0x009896800000895d */ /* 0x004fea0003900000 */
[----:B------:R-:W2:Y:S02]  /*9f10*/  @!P0 SYNCS.PHASECHK.TRANS64 P0, [R0+URZ], R2 ;  /* 0x00000002000085a7 */ /* 0x000ea400080010ff */
[----:B--2---:R-:W-:Y:S05]  /*9f20*/  @!P0 BRA `(.L_x_169) ;  /* 0xfffffffc00f08947 */ /* 0x004fea000383ffff */
[----:B------:R-:W-:Y:S05]  /*9f30*/  BRA `(.L_x_170) ;  /* 0xffffff8000ec7947 */ /* 0x000fea000383ffff */
.L_x_39:
[----:B-1----:R1:W2:Y:S02]  /*9f40*/  SYNCS.PHASECHK.TRANS64.TRYWAIT P0, [R0+URZ+0xd0], R4 ;  /* 0x0000d004000075a7 */ /* 0x0022a400080011ff */
[----:B--2---:R-:W-:Y:S05]  /*9f50*/  @!P0 NANOSLEEP.SYNCS 0x989680 ;  /* 0x009896800000895d */ /* 0x004fea0003900000 */
[----:B------:R-:W2:Y:S02]  /*9f60*/  @!P0 SYNCS.PHASECHK.TRANS64 P0, [R0+URZ+0xd0], R4 ;  /* 0x0000d004000085a7 */ /* 0x000ea400080010ff */
[----:B--2---:R-:W-:Y:S05]  /*9f70*/  @!P0 BRA `(.L_x_39) ;  /* 0xfffffffc00f08947 */ /* 0x004fea000383ffff */
[----:B------:R-:W-:Y:S05]  /*9f80*/  BRA `(.L_x_171) ;  /* 0xffffff8400487947 */ /* 0x000fea000383ffff */
.L_x_40:
[----:B------:R-:W-:-:S07]  /*9f90*/  MOV R0, UR5 ;  /* 0x0000000500007c02 */ /* 0x000fce0008000f00 */
.L_x_172:
[----:B-1----:R1:W2:Y:S02]  /*9fa0*/  SYNCS.PHASECHK.TRANS64.TRYWAIT P0, [R0+URZ+0x80], R5 ;  /* 0x00008005000075a7 */ /* 0x0022a400080011ff */
[----:B--2---:R-:W-:Y:S05]  /*9fb0*/  @!P0 NANOSLEEP.SYNCS 0x989680 ;  /* 0x009896800000895d */ /* 0x004fea0003900000 */
[----:B------:R-:W2:Y:S02]  /*9fc0*/  @!P0 SYNCS.PHASECHK.TRANS64 P0, [R0+URZ+0x80], R5 ;  /* 0x00008005000085a7 */ /* 0x000ea400080010ff */
[----:B--2---:R-:W-:Y:S05]  /*9fd0*/  @!P0 BRA `(.L_x_172) ;  /* 0xfffffffc00f08947 */ /* 0x004fea000383ffff */
[----:B------:R-:W-:Y:S05]  /*9fe0*/  BRA `(.L_x_173) ;  /* 0xffffff8400587947 */ /* 0x000fea000383ffff */
.L_x_41:
[----:B-1----:R1:W2:Y:S02]  /*9ff0*/  SYNCS.PHASECHK.TRANS64.TRYWAIT P1, [R0+URZ+0x70], R4 ;  /* 0x00007004000075a7 */ /* 0x0022a400080211ff */
[----:B--2---:R-:W-:Y:S05]  /*a000*/  @!P1 NANOSLEEP.SYNCS 0x989680 ;  /* 0x009896800000995d */ /* 0x004fea0003900000 */
[----:B------:R-:W2:Y:S02]  /*a010*/  @!P1 SYNCS.PHASECHK.TRANS64 P1, [R0+URZ+0x70], R4 ;  /* 0x00007004000095a7 */ /* 0x000ea400080210ff */
[----:B--2---:R-:W-:Y:S05]  /*a020*/  @!P1 BRA `(.L_x_41) ;  /* 0xfffffffc00f09947 */ /* 0x004fea000383ffff */
[----:B------:R-:W-:Y:S05]  /*a030*/  BRA `(.L_x_174) ;  /* 0xffffff8400887947 */ /* 0x000fea000383ffff */
.L_x_44:
[----:B------:R-:W-:-:S07]  /*a040*/  MOV R0, UR5 ;  /* 0x0000000500007c02 */ /* 0x000fce0008000f00 */
.L_x_175:
[----:B-1----:R1:W2:Y:S02]  /*a050*/  SYNCS.PHASECHK.TRANS64.TRYWAIT P0, [R0+URZ+0x80], R2 ;  /* 0x00008002000075a7 */ /* 0x0022a400080011ff */
[----:B--2---:R-:W-:Y:S05]  /*a060*/  @!P0 NANOSLEEP.SYNCS 0x989680 ;  /* 0x009896800000895d */ /* 0x004fea0003900000 */
[----:B------:R-:W2:Y:S02]  /*a070*/  @!P0 SYNCS.PHASECHK.TRANS64 P0, [R0+URZ+0x80], R2 ;  /* 0x00008002000085a7 */ /* 0x000ea400080010ff */
[----:B--2---:R-:W-:Y:S05]  /*a080*/  @!P0 BRA `(.L_x_175) ;  /* 0xfffffffc00f08947 */ /* 0x004fea000383ffff */
[----:B------:R-:W-:Y:S05]  /*a090*/  BRA `(.L_x_43) ;  /* 0xffffff8400dc7947 */ /* 0x000fea000383ffff */
.L_x_51:
[----:B-1----:R1:W2:Y:S02]  /*a0a0*/  SYNCS.PHASECHK.TRANS64.TRYWAIT P1, [R0+URZ+0x70], R2 ;  /* 0x00007002000075a7 */ /* 0x0022a400080211ff */
[----:B--2---:R-:W-:Y:S05]  /*a0b0*/  @!P1 NANOSLEEP.SYNCS 0x989680 ;  /* 0x009896800000995d */ /* 0x004fea0003900000 */
[----:B------:R-:W2:Y:S02]  /*a0c0*/  @!P1 SYNCS.PHASECHK.TRANS64 P1, [R0+URZ+0x70], R2 ;  /* 0x00007002000095a7 */ /* 0x000ea400080210ff */
[----:B--2---:R-:W-:Y:S05]  /*a0d0*/  @!P1 BRA `(.L_x_51) ;  /* 0xfffffffc00f09947 */ /* 0x004fea000383ffff */
[----:B------:R-:W-:Y:S05]  /*a0e0*/  BRA `(.L_x_176) ;  /* 0xffffff8c004c7947 */ /* 0x000fea000383ffff */
.L_x_52:
[----:B------:R-:W-:-:S07]  /*a0f0*/  MOV R2, UR7 ;  /* 0x0000000700027c02 */ /* 0x000fce0008000f00 */
.L_x_177:
[----:B-1----:R1:W2:Y:S02]  /*a100*/  SYNCS.PHASECHK.TRANS64.TRYWAIT P0, [R2+URZ+0xb0], R0 ;  /* 0x0000b000020075a7 */ /* 0x0022a400080011ff */
[----:B--2---:R-:W-:Y:S05]  /*a110*/  @!P0 NANOSLEEP.SYNCS 0x989680 ;  /* 0x009896800000895d */ /* 0x004fea0003900000 */
[----:B------:R-:W2:Y:S02]  /*a120*/  @!P0 SYNCS.PHASECHK.TRANS64 P0, [R2+URZ+0xb0], R0 ;  /* 0x0000b000020085a7 */ /* 0x000ea400080010ff */
[----:B--2---:R-:W-:Y:S05]  /*a130*/  @!P0 BRA `(.L_x_177) ;  /* 0xfffffffc00f08947 */ /* 0x004fea000383ffff */
[----:B------:R-:W-:Y:S05]  /*a140*/  BRA `(.L_x_178) ;  /* 0xffffff8c009c7947 */ /* 0x000fea000383ffff */
.L_x_55:
[----:B------:R-:W-:Y:S07]  /*a150*/  MOV R0, UR6 ;  /* 0x0000000600007c02 */ /* 0x000fee0008000f00 */
.L_x_179:
[----:B-1----:R1:W2:Y:S02]  /*a160*/  SYNCS.PHASECHK.TRANS64.TRYWAIT P0, [R0+URZ], R2 ;  /* 0x00000002000075a7 */ /* 0x0022a400080011ff */
[----:B--2---:R-:W-:Y:S05]  /*a170*/  @!P0 NANOSLEEP.SYNCS 0x989680 ;  /* 0x009896800000895d */ /* 0x004fea0003900000 */
[----:B------:R-:W2:Y:S02]  /*a180*/  @!P0 SYNCS.PHASECHK.TRANS64 P0, [R0+URZ], R2 ;  /* 0x00000002000085a7 */ /* 0x000ea400080010ff */
[----:B--2---:R-:W-:Y:S05]  /*a190*/  @!P0 BRA `(.L_x_179) ;  /* 0xfffffffc00f08947 */ /* 0x004fea000383ffff */
[----:B------:R-:W-:Y:S05]  /*a1a0*/  BRA `(.L_x_54) ;  /* 0xffffff8c00b87947 */ /* 0x000fea000383ffff */
.L_x_58:
[----:B------:R-:W-:-:S07]  /*a1b0*/  MOV R0, UR6 ;  /* 0x0000000600007c02 */ /* 0x000fce0008000f00 */
.L_x_180:
[----:B--2---:R2:W4:Y:S02]  /*a1c0*/  SYNCS.PHASECHK.TRANS64.TRYWAIT P0, [R0+URZ], R2 ;  /* 0x00000002000075a7 */ /* 0x00452400080011ff */
[----:B----4-:R-:W-:Y:S05]  /*a1d0*/  @!P0 NANOSLEEP.SYNCS 0x989680 ;  /* 0x009896800000895d */ /* 0x010fea0003900000 */
[----:B------:R-:W4:Y:S02]  /*a1e0*/  @!P0 SYNCS.PHASECHK.TRANS64 P0, [R0+URZ], R2 ;  /* 0x00000002000085a7 */ /* 0x000f2400080010ff */
[----:B----4-:R-:W-:Y:S05]  /*a1f0*/  @!P0 BRA `(.L_x_180) ;  /* 0xfffffffc00f08947 */ /* 0x010fea000383ffff */
[----:B------:R-:W-:Y:S05]  /*a200*/  BRA `(.L_x_181) ;  /* 0xffffff9000947947 */ /* 0x000fea000383ffff */
.L_x_59:
[----:B------:R-:W-:-:S07]  /*a210*/  MOV R0, UR6 ;  /* 0x0000000600007c02 */ /* 0x000fce0008000f00 */
.L_x_182:
[----:B-1----:R1:W2:Y:S02]  /*a220*/  SYNCS.PHASECHK.TRANS64.TRYWAIT P0, [R0+URZ], R3 ;  /* 0x00000003000075a7 */ /* 0x0022a400080011ff */
[----:B--2---:R-:W-:Y:S05]  /*a230*/  @!P0 NANOSLEEP.SYNCS 0x989680 ;  /* 0x009896800000895d */ /* 0x004fea0003900000 */
[----:B------:R-:W2:Y:S02]  /*a240*/  @!P0 SYNCS.PHASECHK.TRANS64 P0, [R0+URZ], R3 ;  /* 0x00000003000085a7 */ /* 0x000ea400080010ff */
[----:B--2---:R-:W-:Y:S05]  /*a250*/  @!P0 BRA `(.L_x_182) ;  /* 0xfffffffc00f08947 */ /* 0x004fea000383ffff */
[----:B------:R-:W-:Y:S05]  /*a260*/  BRA `(.L_x_183) ;  /* 0xffffff9000a07947 */ /* 0x000fea000383ffff */
.L_x_60:
[----:B------:R-:W-:-:S07]  /*a270*/  MOV R0, UR6 ;  /* 0x0000000600007c02 */ /* 0x000fce0008000f00 */
.L_x_184:
[----:B-1----:R1:W2:Y:S02]  /*a280*/  SYNCS.PHASECHK.TRANS64.TRYWAIT P0, [R0+URZ], R3 ;  /* 0x00000003000075a7 */ /* 0x0022a400080011ff */
[----:B--2---:R-:W-:Y:S05]  /*a290*/  @!P0 NANOSLEEP.SYNCS 0x989680 ;  /* 0x009896800000895d */ /* 0x004fea0003900000 */
[----:B------:R-:W2:Y:S02]  /*a2a0*/  @!P0 SYNCS.PHASECHK.TRANS64 P0, [R0+URZ], R3 ;  /* 0x00000003000085a7 */ /* 0x000ea400080010ff */
[----:B--2---:R-:W-:Y:S05]  /*a2b0*/  @!P0 BRA `(.L_x_184) ;  /* 0xfffffffc00f08947 */ /* 0x004fea000383ffff */
[----:B------:R-:W-:Y:S05]  /*a2c0*/  BRA `(.L_x_185) ;  /* 0xffffff9000ac7947 */ /* 0x000fea000383ffff */
.L_x_61:
[----:B-1----:R-:W-:-:S07]  /*a2d0*/  MOV R0, UR7 ;  /* 0x0000000700007c02 */ /* 0x002fce0008000f00 */
.L_x_186:
[----:B-1----:R1:W2:Y:S02]  /*a2e0*/  SYNCS.PHASECHK.TRANS64.TRYWAIT P0, [R0+URZ], R2 ;  /* 0x00000002000075a7 */ /* 0x0022a400080011ff */
[----:B--2---:R-:W-:Y:S05]  /*a2f0*/  @!P0 NANOSLEEP.SYNCS 0x989680 ;  /* 0x009896800000895d */ /* 0x004fea0003900000 */
[----:B------:R-:W2:Y:S02]  /*a300*/  @!P0 SYNCS.PHASECHK.TRANS64 P0, [R0+URZ], R2 ;  /* 0x00000002000085a7 */ /* 0x000ea400080010ff */
[----:B--2---:R-:W-:Y:S05]  /*a310*/  @!P0 BRA `(.L_x_186) ;  /* 0xfffffffc00f08947 */ /* 0x004fea000383ffff */
[----:B------:R-:W-:Y:S05]  /*a320*/  BRA `(.L_x_187) ;  /* 0xffffff9000b87947 */ /* 0x000fea000383ffff */
.L_x_66:
[----:B--2---:R2:W3:Y:S02]  /*a330*/  SYNCS.PHASECHK.TRANS64.TRYWAIT P0, [R0+URZ+0x70], R2 ;  /* 0x00007002000075a7 */ /* 0x0044e400080011ff */
[----:B---3--:R-:W-:Y:S05]  /*a340*/  @!P0 NANOSLEEP.SYNCS 0x989680 ;  /* 0x009896800000895d */ /* 0x008fea0003900000 */
[----:B------:R-:W3:Y:S02]  /*a350*/  @!P0 SYNCS.PHASECHK.TRANS64 P0, [R0+URZ+0x70], R2 ;  /* 0x00007002000085a7 */ /* 0x000ee400080010ff */
[----:B---3--:R-:W-:Y:S05]  /*a360*/  @!P0 BRA `(.L_x_66) ;  /* 0xfffffffc00f08947 */ /* 0x008fea000383ffff */
[----:B------:R-:W-:Y:S05]  /*a370*/  BRA `(.L_x_188) ;  /* 0xffffff9400b87947 */ /* 0x000fea000383ffff */
.L_x_69:
[----:B------:R-:W-:Y:S07]  /*a380*/  MOV R0, UR7 ;  /* 0x0000000700007c02 */ /* 0x000fee0008000f00 */
.L_x_189:
[----:B--2---:R2:W3:Y:S02]  /*a390*/  SYNCS.PHASECHK.TRANS64.TRYWAIT P0, [R0+URZ+0x68], R2 ;  /* 0x00006802000075a7 */ /* 0x0044e400080011ff */
[----:B---3--:R-:W-:Y:S05]  /*a3a0*/  @!P0 NANOSLEEP.SYNCS 0x989680 ;  /* 0x009896800000895d */ /* 0x008fea0003900000 */
[----:B------:R-:W3:Y:S02]  /*a3b0*/  @!P0 SYNCS.PHASECHK.TRANS64 P0, [R0+URZ+0x68], R2 ;  /* 0x00006802000085a7 */ /* 0x000ee400080010ff */
[----:B---3--:R-:W-:Y:S05]  /*a3c0*/  @!P0 BRA `(.L_x_189) ;  /* 0xfffffffc00f08947 */ /* 0x008fea000383ffff */
[----:B------:R-:W-:Y:S05]  /*a3d0*/  BRA `(.L_x_68) ;  /* 0xffffff9800987947 */ /* 0x000fea000383ffff */
.L_x_72:
[----:B------:R-:W-:Y:S07]  /*a3e0*/  MOV R0, UR7 ;  /* 0x0000000700007c02 */ /* 0x000fee0008000f00 */
.L_x_190:
[----:B-1----:R1:W2:Y:S02]  /*a3f0*/  SYNCS.PHASECHK.TRANS64.TRYWAIT P0, [R0+URZ+0x40], R32 ;  /* 0x00004020000075a7 */ /* 0x0022a400080011ff */
[----:B--2---:R-:W-:Y:S05]  /*a400*/  @!P0 NANOSLEEP.SYNCS 0x989680 ;  /* 0x009896800000895d */ /* 0x004fea0003900000 */
[----:B------:R-:W2:Y:S02]  /*a410*/  @!P0 SYNCS.PHASECHK.TRANS64 P0, [R0+URZ+0x40], R32 ;  /* 0x00004020000085a7 */ /* 0x000ea400080010ff */
[----:B--2---:R-:W-:Y:S05]  /*a420*/  @!P0 BRA `(.L_x_190) ;  /* 0xfffffffc00f08947 */ /* 0x004fea000383ffff */
[----:B------:R-:W-:Y:S05]  /*a430*/  BRA `(.L_x_191) ;  /* 0xffffff9c00147947 */ /* 0x000fea000383ffff */
.L_x_73:
[----:B------:R-:W-:Y:S07]  /*a440*/  MOV R0, UR7 ;  /* 0x0000000700007c02 */ /* 0x000fee0008000f00 */
.L_x_192:
[----:B-1----:R1:W2:Y:S02]  /*a450*/  SYNCS.PHASECHK.TRANS64.TRYWAIT P0, [R0+URZ+0x48], R32 ;  /* 0x00004820000075a7 */ /* 0x0022a400080011ff */
[----:B--2---:R-:W-:Y:S05]  /*a460*/  @!P0 NANOSLEEP.SYNCS 0x989680 ;  /* 0x009896800000895d */ /* 0x004fea0003900000 */
[----:B------:R-:W2:Y:S02]  /*a470*/  @!P0 SYNCS.PHASECHK.TRANS64 P0, [R0+URZ+0x48], R32 ;  /* 0x00004820000085a7 */ /* 0x000ea400080010ff */
[----:B--2---:R-:W-:Y:S05]  /*a480*/  @!P0 BRA `(.L_x_192) ;  /* 0xfffffffc00f08947 */ /* 0x004fea000383ffff */
[----:B------:R-:W-:Y:S05]  /*a490*/  BRA `(.L_x_193) ;  /* 0xffffff9c00507947 */ /* 0x000fea000383ffff */
.L_x_74:
[----:B------:R-:W-:Y:S07]  /*a4a0*/  MOV R0, UR7 ;  /* 0x0000000700007c02 */ /* 0x000fee0008000f00 */
.L_x_194:
[----:B-1----:R1:W2:Y:S02]  /*a4b0*/  SYNCS.PHASECHK.TRANS64.TRYWAIT P0, [R0+URZ+0x50], R32 ;  /* 0x00005020000075a7 */ /* 0x0022a400080011ff */
[----:B--2---:R-:W-:Y:S05]  /*a4c0*/  @!P0 NANOSLEEP.SYNCS 0x989680 ;  /* 0x009896800000895d */ /* 0x004fea0003900000 */
[----:B------:R-:W2:Y:S02]  /*a4d0*/  @!P0 SYNCS.PHASECHK.TRANS64 P0, [R0+URZ+0x50], R32 ;  /* 0x00005020000085a7 */ /* 0x000ea400080010ff */
[----:B--2---:R-:W-:Y:S05]  /*a4e0*/  @!P0 BRA `(.L_x_194) ;  /* 0xfffffffc00f08947 */ /* 0x004fea000383ffff */
[----:B------:R-:W-:Y:S05]  /*a4f0*/  BRA `(.L_x_195) ;  /* 0xffffff9c00907947 */ /* 0x000fea000383ffff */
.L_x_75:
[----:B------:R-:W-:Y:S07]  /*a500*/  MOV R0, UR7 ;  /* 0x0000000700007c02 */ /* 0x000fee0008000f00 */
.L_x_196:
[----:B-1----:R1:W2:Y:S02]  /*a510*/  SYNCS.PHASECHK.TRANS64.TRYWAIT P0, [R0+URZ+0x58], R32 ;  /* 0x00005820000075a7 */ /* 0x0022a400080011ff */
[----:B--2---:R-:W-:Y:S05]  /*a520*/  @!P0 NANOSLEEP.SYNCS 0x989680 ;  /* 0x009896800000895d */ /* 0x004fea0003900000 */
[----:B------:R-:W2:Y:S02]  /*a530*/  @!P0 SYNCS.PHASECHK.TRANS64 P0, [R0+URZ+0x58], R32 ;  /* 0x00005820000085a7 */ /* 0x000ea400080010ff */
[----:B--2---:R-:W-:Y:S05]  /*a540*/  @!P0 BRA `(.L_x_196) ;  /* 0xfffffffc00f08947 */ /* 0x004fea000383ffff */
[----:B------:R-:W-:Y:S05]  /*a550*/  BRA `(.L_x_197) ;  /* 0xffffff9c00d47947 */ /* 0x000fea000383ffff */
.L_x_76:
[----:B------:R-:W-:Y:S07]  /*a560*/  MOV R0, UR7 ;  /* 0x0000000700007c02 */ /* 0x000fee0008000f00 */
.L_x_198:
[----:B-1----:R1:W2:Y:S02]  /*a570*/  SYNCS.PHASECHK.TRANS64.TRYWAIT P0, [R0+URZ+0x40], R14 ;  /* 0x0000400e000075a7 */ /* 0x0022a400080011ff */
[----:B--2---:R-:W-:Y:S05]  /*a580*/  @!P0 NANOSLEEP.SYNCS 0x989680 ;  /* 0x009896800000895d */ /* 0x004fea0003900000 */
[----:B------:R-:W2:Y:S02]  /*a590*/  @!P0 SYNCS.PHASECHK.TRANS64 P0, [R0+URZ+0x40], R14 ;  /* 0x0000400e000085a7 */ /* 0x000ea400080010ff */
[----:B--2---:R-:W-:Y:S05]  /*a5a0*/  @!P0 BRA `(.L_x_198) ;  /* 0xfffffffc00f08947 */ /* 0x004fea000383ffff */
[----:B------:R-:W-:Y:S05]  /*a5b0*/  BRA `(.L_x_199) ;  /* 0xffffffa0001c7947 */ /* 0x000fea000383ffff */
.L_x_77:
[----:B------:R-:W-:Y:S07]  /*a5c0*/  MOV R0, UR7 ;  /* 0x0000000700007c02 */ /* 0x000fee0008000f00 */
.L_x_200:
[----:B-1----:R1:W2:Y:S02]  /*a5d0*/  SYNCS.PHASECHK.TRANS64.TRYWAIT P0, [R0+URZ+0x48], R14 ;  /* 0x0000480e000075a7 */ /* 0x0022a400080011ff */
[----:B--2---:R-:W-:Y:S05]  /*a5e0*/  @!P0 NANOSLEEP.SYNCS 0x989680 ;  /* 0x009896800000895d */ /* 0x004fea0003900000 */
[----:B------:R-:W2:Y:S02]  /*a5f0*/  @!P0 SYNCS.PHASECHK.TRANS64 P0, [R0+URZ+0x48], R14 ;  /* 0x0000480e000085a7 */ /* 0x000ea400080010ff */
[----:B--2---:R-:W-:Y:S05]  /*a600*/  @!P0 BRA `(.L_x_200) ;  /* 0xfffffffc00f08947 */ /* 0x004fea000383ffff */
[----:B------:R-:W-:Y:S05]  /*a610*/  BRA `(.L_x_201) ;  /* 0xffffffa000607947 */ /* 0x000fea000383ffff */
.L_x_78:
[----:B------:R-:W-:Y:S07]  /*a620*/  MOV R0, UR7 ;  /* 0x0000000700007c02 */ /* 0x000fee0008000f00 */
.L_x_202:
[----:B-1----:R1:W2:Y:S02]  /*a630*/  SYNCS.PHASECHK.TRANS64.TRYWAIT P0, [R0+URZ+0x50], R14 ;  /* 0x0000500e000075a7 */ /* 0x0022a400080011ff */
[----:B--2---:R-:W-:Y:S05]  /*a640*/  @!P0 NANOSLEEP.SYNCS 0x989680 ;  /* 0x009896800000895d */ /* 0x004fea0003900000 */
[----:B------:R-:W2:Y:S02]  /*a650*/  @!P0 SYNCS.PHASECHK.TRANS64 P0, [R0+URZ+0x50], R14 ;  /* 0x0000500e000085a7 */ /* 0x000ea400080010ff */
[----:B--2---:R-:W-:Y:S05]  /*a660*/  @!P0 BRA `(.L_x_202) ;  /* 0xfffffffc00f08947 */ /* 0x004fea000383ffff */
[----:B------:R-:W-:Y:S05]  /*a670*/  BRA `(.L_x_203) ;  /* 0xffffffa000a47947 */ /* 0x000fea000383ffff */
.L_x_79:
[----:B------:R-:W-:Y:S07]  /*a680*/  MOV R0, UR7 ;  /* 0x0000000700007c02 */ /* 0x000fee0008000f00 */
.L_x_204:
[----:B-1----:R1:W2:Y:S02]  /*a690*/  SYNCS.PHASECHK.TRANS64.TRYWAIT P0, [R0+URZ+0x58], R14 ;  /* 0x0000580e000075a7 */ /* 0x0022a400080011ff */
[----:B--2---:R-:W-:Y:S05]  /*a6a0*/  @!P0 NANOSLEEP.SYNCS 0x989680 ;  /* 0x009896800000895d */ /* 0x004fea0003900000 */
[----:B------:R-:W2:Y:S02]  /*a6b0*/  @!P0 SYNCS.PHASECHK.TRANS64 P0, [R0+URZ+0x58], R14 ;  /* 0x0000580e000085a7 */ /* 0x000ea400080010ff */
[----:B--2---:R-:W-:Y:S05]  /*a6c0*/  @!P0 BRA `(.L_x_204) ;  /* 0xfffffffc00f08947 */ /* 0x004fea000383ffff */
[----:B------:R-:W-:Y:S05]  /*a6d0*/  BRA `(.L_x_205) ;  /* 0xffffffa400287947 */ /* 0x000fea000383ffff */
.L_x_81:
[----:B------:R-:W-:-:S07]  /*a6e0*/  MOV R0, UR7 ;  /* 0x0000000700007c02 */ /* 0x000fce0008000f00 */
.L_x_206:
[----:B-1----:R1:W3:Y:S02]  /*a6f0*/  SYNCS.PHASECHK.TRANS64.TRYWAIT P0, [R0+URZ+0x40], R32 ;  /* 0x00004020000075a7 */ /* 0x0022e400080011ff */
[----:B---3--:R-:W-:Y:S05]  /*a700*/  @!P0 NANOSLEEP.SYNCS 0x989680 ;  /* 0x009896800000895d */ /* 0x008fea0003900000 */
[----:B------:R-:W3:Y:S02]  /*a710*/  @!P0 SYNCS.PHASECHK.TRANS64 P0, [R0+URZ+0x40], R32 ;  /* 0x00004020000085a7 */ /* 0x000ee400080010ff */
[----:B---3--:R-:W-:Y:S05]  /*a720*/  @!P0 BRA `(.L_x_206) ;  /* 0xfffffffc00f08947 */ /* 0x008fea000383ffff */
[----:B------:R-:W-:Y:S05]  /*a730*/  BRA `(.L_x_207) ;  /* 0xffffffa400907947 */ /* 0x000fea000383ffff */
.L_x_82:
[----:B-1----:R-:W-:-:S07]  /*a740*/  MOV R0, UR7 ;  /* 0x0000000700007c02 */ /* 0x002fce0008000f00 */
.L_x_208:
[----:B-1----:R1:W3:Y:S02]  /*a750*/  SYNCS.PHASECHK.TRANS64.TRYWAIT P0, [R0+URZ+0x48], R32 ;  /* 0x00004820000075a7 */ /* 0x0022e400080011ff */
[----:B---3--:R-:W-:Y:S05]  /*a760*/  @!P0 NANOSLEEP.SYNCS 0x989680 ;  /* 0x009896800000895d */ /* 0x008fea0003900000 */
[----:B------:R-:W3:Y:S02]  /*a770*/  @!P0 SYNCS.PHASECHK.TRANS64 P0, [R0+URZ+0x48], R32 ;  /* 0x00004820000085a7 */ /* 0x000ee400080010ff */
[----:B---3--:R-:W-:Y:S05]  /*a780*/  @!P0 BRA `(.L_x_208) ;  /* 0xfffffffc00f08947 */ /* 0x008fea000383ffff */
[----:B------:R-:W-:Y:S05]  /*a790*/  BRA `(.L_x_209) ;  /* 0xffffffa400807947 */ /* 0x000fea000383ffff */
.L_x_83:
[----:B------:R-:W-:-:S07]  /*a7a0*/  MOV R2, UR7 ;  /* 0x0000000700027c02 */ /* 0x000fce0008000f00 */
.L_x_210:
[----:B-1----:R1:W3:Y:S02]  /*a7b0*/  SYNCS.PHASECHK.TRANS64.TRYWAIT P0, [R2+URZ+0x50], R32 ;  /* 0x00005020020075a7 */ /* 0x0022e400080011ff */
[----:B---3--:R-:W-:Y:S05]  /*a7c0*/  @!P0 NANOSLEEP.SYNCS 0x989680 ;  /* 0x009896800000895d */ /* 0x008fea0003900000 */
[----:B------:R-:W3:Y:S02]  /*a7d0*/  @!P0 SYNCS.PHASECHK.TRANS64 P0, [R2+URZ+0x50], R32 ;  /* 0x00005020020085a7 */ /* 0x000ee400080010ff */
[----:B---3--:R-:W-:Y:S05]  /*a7e0*/  @!P0 BRA `(.L_x_210) ;  /* 0xfffffffc00f08947 */ /* 0x008fea000383ffff */
[----:B------:R-:W-:Y:S05]  /*a7f0*/  BRA `(.L_x_211) ;  /* 0xffffffa400747947 */ /* 0x000fea000383ffff */
.L_x_85:
[----:B--2---:R2:W4:Y:S02]  /*a800*/  SYNCS.PHASECHK.TRANS64.TRYWAIT P0, [R0+URZ+0x70], R2 ;  /* 0x00007002000075a7 */ /* 0x00452400080011ff */
[----:B----4-:R-:W-:Y:S05]  /*a810*/  @!P0 NANOSLEEP.SYNCS 0x989680 ;  /* 0x009896800000895d */ /* 0x010fea0003900000 */
[----:B------:R-:W4:Y:S02]  /*a820*/  @!P0 SYNCS.PHASECHK.TRANS64 P0, [R0+URZ+0x70], R2 ;  /* 0x00007002000085a7 */ /* 0x000f2400080010ff */
[----:B----4-:R-:W-:Y:S05]  /*a830*/  @!P0 BRA `(.L_x_85) ;  /* 0xfffffffc00f08947 */ /* 0x010fea000383ffff */
[----:B------:R-:W-:Y:S05]  /*a840*/  BRA `(.L_x_212) ;  /* 0xffffffa800487947 */ /* 0x000fea000383ffff */
.L_x_96:
[----:B-1----:R-:W-:Y:S04]  /*a850*/  MOV R0, UR48 ;  /* 0x0000003000007c02 */ /* 0x002fe80008000f00 */
[----:B------:R1:W3:Y:S03]  /*a860*/  SYNCS.PHASECHK.TRANS64.TRYWAIT P1, [R0+URZ+0x20], R3 ;  /* 0x00002003000075a7 */ /* 0x0002e600080211ff */
[----:B---3--:R-:W-:Y:S05]  /*a870*/  @!P1 NANOSLEEP.SYNCS 0x989680 ;  /* 0x009896800000995d */ /* 0x008fea0003900000 */
[----:B------:R-:W3:Y:S02]  /*a880*/  @!P1 SYNCS.PHASECHK.TRANS64 P1, [R0+URZ+0x20], R3 ;  /* 0x00002003000095a7 */ /* 0x000ee400080210ff */
[----:B---3--:R-:W-:Y:S05]  /*a890*/  @!P1 BRA `(.L_x_96) ;  /* 0xfffffffc00ec9947 */ /* 0x008fea000383ffff */
[----:B------:R-:W-:Y:S05]  /*a8a0*/  BRA `(.L_x_95) ;  /* 0xffffffb4007c7947 */ /* 0x000fea000383ffff */
.L_x_98:
[----:B-1----:R1:W2:Y:S02]  /*a8b0*/  SYNCS.PHASECHK.TRANS64.TRYWAIT P0, [R85+URZ+0x90], R2 ;  /* 0x00009002550075a7 */ /* 0x0022a400080011ff */
[----:B--2---:R-:W-:Y:S05]  /*a8c0*/  @!P0 NANOSLEEP.SYNCS 0x989680 ;  /* 0x009896800000895d */ /* 0x004fea0003900000 */
[----:B------:R-:W2:Y:S02]  /*a8d0*/  @!P0 SYNCS.PHASECHK.TRANS64 P0, [R85+URZ+0x90], R2 ;  /* 0x00009002550085a7 */ /* 0x000ea400080010ff */
[----:B--2---:R-:W-:Y:S05]  /*a8e0*/  @!P0 BRA `(.L_x_98) ;  /* 0xfffffffc00f08947 */ /* 0x004fea000383ffff */
[----:B------:R-:W-:Y:S05]  /*a8f0*/  BRA `(.L_x_97) ;  /* 0xffffffb400a87947 */ /* 0x000fea000383ffff */
.L_x_107:
[----:B-1----:R1:W2:Y:S02]  /*a900*/  SYNCS.PHASECHK.TRANS64.TRYWAIT P0, [R2+URZ+0x20], R0 ;  /* 0x00002000020075a7 */ /* 0x0022a400080011ff */
[----:B--2---:R-:W-:Y:S05]  /*a910*/  @!P0 NANOSLEEP.SYNCS 0x989680 ;  /* 0x009896800000895d */ /* 0x004fea0003900000 */
[----:B------:R-:W2:Y:S02]  /*a920*/  @!P0 SYNCS.PHASECHK.TRANS64 P0, [R2+URZ+0x20], R0 ;  /* 0x00002000020085a7 */ /* 0x000ea400080010ff */
[----:B--2---:R-:W-:Y:S05]  /*a930*/  @!P0 BRA `(.L_x_107) ;  /* 0xfffffffc00f08947 */ /* 0x004fea000383ffff */
[----:B------:R-:W-:Y:S05]  /*a940*/  BRA `(.L_x_106) ;  /* 0xffffffbc004c7947 */ /* 0x000fea000383ffff */
.L_x_115:
[----:B-1----:R1:W2:Y:S02]  /*a950*/  SYNCS.PHASECHK.TRANS64.TRYWAIT P0, [R0+URZ+0x20], R5 ;  /* 0x00002005000075a7 */ /* 0x0022a400080011ff */
[----:B--2---:R-:W-:Y:S05]  /*a960*/  @!P0 NANOSLEEP.SYNCS 0x989680 ;  /* 0x009896800000895d */ /* 0x004fea0003900000 */
[----:B------:R-:W2:Y:S02]  /*a970*/  @!P0 SYNCS.PHASECHK.TRANS64 P0, [R0+URZ+0x20], R5 ;  /* 0x00002005000085a7 */ /* 0x000ea400080010ff */
[----:B--2---:R-:W-:Y:S05]  /*a980*/  @!P0 BRA `(.L_x_115) ;  /* 0xfffffffc00f08947 */ /* 0x004fea000383ffff */
[----:B------:R-:W-:Y:S05]  /*a990*/  BRA `(.L_x_114) ;  /* 0xffffffc400107947 */ /* 0x000fea000383ffff */
.L_x_123:
[----:B-1----:R1:W2:Y:S02]  /*a9a0*/  SYNCS.PHASECHK.TRANS64.TRYWAIT P0, [R0+URZ+0x20], R5 ;  /* 0x00002005000075a7 */ /* 0x0022a400080011ff */
[----:B--2---:R-:W-:Y:S05]  /*a9b0*/  @!P0 NANOSLEEP.SYNCS 0x989680 ;  /* 0x009896800000895d */ /* 0x004fea0003900000 */
[----:B------:R-:W2:Y:S02]  /*a9c0*/  @!P0 SYNCS.PHASECHK.TRANS64 P0, [R0+URZ+0x20], R5 ;  /* 0x00002005000085a7 */ /* 0x000ea400080010ff */
[----:B--2---:R-:W-:Y:S05]  /*a9d0*/  @!P0 BRA `(.L_x_123) ;  /* 0xfffffffc00f08947 */ /* 0x004fea000383ffff */
[----:B------:R-:W-:Y:S05]  /*a9e0*/  BRA `(.L_x_122) ;  /* 0xffffffc800d87947 */ /* 0x000fea000383ffff */
.L_x_131:
[----:B-1----:R1:W2:Y:S02]  /*a9f0*/  SYNCS.PHASECHK.TRANS64.TRYWAIT P0, [R0+URZ+0x20], R5 ;  /* 0x00002005000075a7 */ /* 0x0022a400080011ff */
[----:B--2---:R-:W-:Y:S05]  /*aa00*/  @!P0 NANOSLEEP.SYNCS 0x989680 ;  /* 0x009896800000895d */ /* 0x004fea0003900000 */
[----:B------:R-:W2:Y:S02]  /*aa10*/  @!P0 SYNCS.PHASECHK.TRANS64 P0, [R0+URZ+0x20], R5 ;  /* 0x00002005000085a7 */ /* 0x000ea400080010ff */
[----:B--2---:R-:W-:Y:S05]  /*aa20*/  @!P0 BRA `(.L_x_131) ;  /* 0xfffffffc00f08947 */ /* 0x004fea000383ffff */
[----:B------:R-:W-:Y:S05]  /*aa30*/  BRA `(.L_x_130) ;  /* 0xffffffd000ac7947 */ /* 0x000fea000383ffff */
.L_x_139:
[----:B-1----:R1:W2:Y:S02]  /*aa40*/  SYNCS.PHASECHK.TRANS64.TRYWAIT P0, [R0+URZ+0x20], R5 ;  /* 0x00002005000075a7 */ /* 0x0022a400080011ff */
[----:B--2---:R-:W-:Y:S05]  /*aa50*/  @!P0 NANOSLEEP.SYNCS 0x989680 ;  /* 0x009896800000895d */ /* 0x004fea0003900000 */
[----:B------:R-:W2:Y:S02]  /*aa60*/  @!P0 SYNCS.PHASECHK.TRANS64 P0, [R0+URZ+0x20], R5 ;  /* 0x00002005000085a7 */ /* 0x000ea400080010ff */
[----:B--2---:R-:W-:Y:S05]  /*aa70*/  @!P0 BRA `(.L_x_139) ;  /* 0xfffffffc00f08947 */ /* 0x004fea000383ffff */
[----:B------:R-:W-:Y:S05]  /*aa80*/  BRA `(.L_x_138) ;  /* 0xffffffd800907947 */ /* 0x000fea000383ffff */
.L_x_147:
[----:B-1----:R1:W2:Y:S02]  /*aa90*/  SYNCS.PHASECHK.TRANS64.TRYWAIT P0, [R0+URZ+0x20], R5 ;  /* 0x00002005000075a7 */ /* 0x0022a400080011ff */
[----:B--2---:R-:W-:Y:S05]  /*aaa0*/  @!P0 NANOSLEEP.SYNCS 0x989680 ;  /* 0x009896800000895d */ /* 0x004fea0003900000 */
[----:B------:R-:W2:Y:S02]  /*aab0*/  @!P0 SYNCS.PHASECHK.TRANS64 P0, [R0+URZ+0x20], R5 ;  /* 0x00002005000085a7 */ /* 0x000ea400080010ff */
[----:B--2---:R-:W-:Y:S05]  /*aac0*/  @!P0 BRA `(.L_x_147) ;  /* 0xfffffffc00f08947 */ /* 0x004fea000383ffff */
[----:B------:R-:W-:Y:S05]  /*aad0*/  BRA `(.L_x_146) ;  /* 0xffffffe000687947 */ /* 0x000fea000383ffff */
.L_x_155:
[----:B--2---:R2:W3:Y:S02]  /*aae0*/  SYNCS.PHASECHK.TRANS64.TRYWAIT P0, [R0+URZ+0x20], R91 ;  /* 0x0000205b000075a7 */ /* 0x0044e400080011ff */
[----:B---3--:R-:W-:Y:S05]  /*aaf0*/  @!P0 NANOSLEEP.SYNCS 0x989680 ;  /* 0x009896800000895d */ /* 0x008fea0003900000 */
[----:B------:R-:W3:Y:S02]  /*ab00*/  @!P0 SYNCS.PHASECHK.TRANS64 P0, [R0+URZ+0x20], R91 ;  /* 0x0000205b000085a7 */ /* 0x000ee400080010ff */
[----:B---3--:R-:W-:Y:S05]  /*ab10*/  @!P0 BRA `(.L_x_155) ;  /* 0xfffffffc00f08947 */ /* 0x008fea000383ffff */
[----:B------:R-:W-:Y:S05]  /*ab20*/  BRA `(.L_x_154) ;  /* 0xffffffe800407947 */ /* 0x000fea000383ffff */
        .weak           $__internal_0_$__cuda_sm10x_tcgen05_guardrail_trap_col_being_dealloced_not_returned_by_alloc
        .type           $__internal_0_$__cuda_sm10x_tcgen05_guardrail_trap_col_being_dealloced_not_returned_by_alloc,@function
        .size           $__internal_0_$__cuda_sm10x_tcgen05_guardrail_trap_col_being_dealloced_not_returned_by_alloc,($__internal_1_$__cuda_sm10x_tcgen05_guardrail_trap_phase_invalid_during_alloc - $__internal_0_$__cuda_sm10x_tcgen05_guardrail_trap_col_being_dealloced_not_returned_by_alloc)
$__internal_0_$__cuda_sm10x_tcgen05_guardrail_trap_col_being_dealloced_not_returned_by_alloc:
[----:B------:R-:W-:Y:S05]  /*ab30*/  BPT.TRAP 0x1 ;  /* 0x000000040000795c */ /* 0x000fea0000300000 */
[----:B------:R-:W-:-:S04]  /*ab40*/  HFMA2 R3, -RZ, RZ, 0, 0 ;  /* 0x00000000ff037431 */ /* 0x000fc800000001ff */
[----:B------:R-:W-:Y:S05]  /*ab50*/  RET.REL.NODEC R2 `(_ZN7cutlass13device_kernelINS_4gemm6kernel13GemmUniversalIN4cute5tupleIJiiiiEEENS1_10collective13CollectiveMmaINS1_35MainloopSm100TmaUmmaWarpSpecializedILi2ELi2ELi4ENS5_IJNS4_1CILi1EEESB_SB_EEEEENS5_IJNSA_ILi64EEENSA_ILi256EEENSA_ILi32EEEEEEfNS5_IJlSB_lEEEfSI_NS4_8TiledMMAINS4_8MMA_AtomIJNS4_17SM100_MMA_TF32_SSINS_10tfloat32_tESM_fLi64ELi256ELNS4_4UMMA5MajorE0ELSO_0ELNSN_7ScaleInE0ELSP_0EEEEEENS4_6LayoutISC_NS5_IJNSA_ILi0EEEST_ST_EEEEENS5_IJNS4_10UnderscoreESW_SW_EEEEENS4_13SM90_TMA_LOADENS4_14ComposedLayoutINS4_7SwizzleILi3ELi4ELi3EEENS4_18smem_ptr_flag_bitsILi32EEENSS_INS5_IJNSA_ILi8EEESG_EEENS5_IJSG_SB_EEEEEEEvNS4_8identityESZ_S19_vS1A_EENS_8epilogue10collective18CollectiveEpilogueINS1C_23Sm100TmaWarpSpecializedILi4ELi2ELi16ELb1ELb0EEEJSH_NS5_IJNSS_ISE_SB_EENSS_ISG_SB_EEEEEfSI_fSI_NS1C_6fusion15FusionCallbacksIS1G_NS1K_17LinearCombinationIffffLNS_15FloatRoundStyleE2EEESH_S1J_JEEENS4_5SM1004TMEM4LOAD26SM100_TMEM_LOAD_16dp128b8xESZ_S19_NS4_17SM75_U32x4_LDSM_NENS4_14SM90_TMA_STOREES19_NS4_17SM90_U32x4_STSM_NENS4_39AutoVectorizingCopyWithAssumedAlignmentILi128EEEEEEvvEEEEvNT_6ParamsE) ;  /* 0xffffff5402287950 */ /* 0x000fea0003c3ffff */
        .weak           $__internal_1_$__cuda_sm10x_tcgen05_guardrail_trap_phase_invalid_during_alloc
        .type           $__internal_1_$__cuda_sm10x_tcgen05_guardrail_trap_phase_invalid_during_alloc,@function
        .size           $__internal_1_$__cuda_sm10x_tcgen05_guardrail_trap_phase_invalid_during_alloc,($__internal_2_$__cuda_sm10x_tcgen05_guardrail_trap_unallocated_columns_being_dealloced - $__internal_1_$__cuda_sm10x_tcgen05_guardrail_trap_phase_invalid_during_alloc)
$__internal_1_$__cuda_sm10x_tcgen05_guardrail_trap_phase_invalid_during_alloc:
[----:B------:R-:W-:Y:S05]  /*ab60*/  BPT.TRAP 0x1 ;  /* 0x000000040000795c */ /* 0x000fea0000300000 */
[----:B------:R-:W-:-:S04]  /*ab70*/  MOV R3, 0x0 ;  /* 0x0000000000037802 */ /* 0x000fc80000000f00 */
[----:B------:R-:W-:Y:S05]  /*ab80*/  RET.REL.NODEC R2 `(_ZN7cutlass13device_kernelINS_4gemm6kernel13GemmUniversalIN4cute5tupleIJiiiiEEENS1_10collective13CollectiveMmaINS1_35MainloopSm100TmaUmmaWarpSpecializedILi2ELi2ELi4ENS5_IJNS4_1CILi1EEESB_SB_EEEEENS5_IJNSA_ILi64EEENSA_ILi256EEENSA_ILi32EEEEEEfNS5_IJlSB_lEEEfSI_NS4_8TiledMMAINS4_8MMA_AtomIJNS4_17SM100_MMA_TF32_SSINS_10tfloat32_tESM_fLi64ELi256ELNS4_4UMMA5MajorE0ELSO_0ELNSN_7ScaleInE0ELSP_0EEEEEENS4_6LayoutISC_NS5_IJNSA_ILi0EEEST_ST_EEEEENS5_IJNS4_10UnderscoreESW_SW_EEEEENS4_13SM90_TMA_LOADENS4_14ComposedLayoutINS4_7SwizzleILi3ELi4ELi3EEENS4_18smem_ptr_flag_bitsILi32EEENSS_INS5_IJNSA_ILi8EEESG_EEENS5_IJSG_SB_EEEEEEEvNS4_8identityESZ_S19_vS1A_EENS_8epilogue10collective18CollectiveEpilogueINS1C_23Sm100TmaWarpSpecializedILi4ELi2ELi16ELb1ELb0EEEJSH_NS5_IJNSS_ISE_SB_EENSS_ISG_SB_EEEEEfSI_fSI_NS1C_6fusion15FusionCallbacksIS1G_NS1K_17LinearCombinationIffffLNS_15FloatRoundStyleE2EEESH_S1J_JEEENS4_5SM1004TMEM4LOAD26SM100_TMEM_LOAD_16dp128b8xESZ_S19_NS4_17SM75_U32x4_LDSM_NENS4_14SM90_TMA_STOREES19_NS4_17SM90_U32x4_STSM_NENS4_39AutoVectorizingCopyWithAssumedAlignmentILi128EEEEEEvvEEEEvNT_6ParamsE) ;  /* 0xffffff54021c7950 */ /* 0x000fea0003c3ffff */
        .weak           $__internal_2_$__cuda_sm10x_tcgen05_guardrail_trap_unallocated_columns_being_dealloced
        .type           $__internal_2_$__cuda_sm10x_tcgen05_guardrail_trap_unallocated_columns_being_dealloced,@function
        .size           $__internal_2_$__cuda_sm10x_tcgen05_guardrail_trap_unallocated_columns_being_dealloced,(.L_x_214 - $__internal_2_$__cuda_sm10x_tcgen05_guardrail_trap_unallocated_columns_being_dealloced)
$__internal_2_$__cuda_sm10x_tcgen05_guardrail_trap_unallocated_columns_being_dealloced:
[----:B------:R-:W-:Y:S05]  /*ab90*/  BPT.TRAP 0x1 ;  /* 0x000000040000795c */ /* 0x000fea0000300000 */
[----:B------:R-:W-:-:S04]  /*aba0*/  HFMA2 R3, -RZ, RZ, 0, 0 ;  /* 0x00000000ff037431 */ /* 0x000fc800000001ff */
[----:B------:R-:W-:Y:S05]  /*abb0*/  RET.REL.NODEC R2 `(_ZN7cutlass13device_kernelINS_4gemm6kernel13GemmUniversalIN4cute5tupleIJiiiiEEENS1_10collective13CollectiveMmaINS1_35MainloopSm100TmaUmmaWarpSpecializedILi2ELi2ELi4ENS5_IJNS4_1CILi1EEESB_SB_EEEEENS5_IJNSA_ILi64EEENSA_ILi256EEENSA_ILi32EEEEEEfNS5_IJlSB_lEEEfSI_NS4_8TiledMMAINS4_8MMA_AtomIJNS4_17SM100_MMA_TF32_SSINS_10tfloat32_tESM_fLi64ELi256ELNS4_4UMMA5MajorE0ELSO_0ELNSN_7ScaleInE0ELSP_0EEEEEENS4_6LayoutISC_NS5_IJNSA_ILi0EEEST_ST_EEEEENS5_IJNS4_10UnderscoreESW_SW_EEEEENS4_13SM90_TMA_LOADENS4_14ComposedLayoutINS4_7SwizzleILi3ELi4ELi3EEENS4_18smem_ptr_flag_bitsILi32EEENSS_INS5_IJNSA_ILi8EEESG_EEENS5_IJSG_SB_EEEEEEEvNS4_8identityESZ_S19_vS1A_EENS_8epilogue10collective18CollectiveEpilogueINS1C_23Sm100TmaWarpSpecializedILi4ELi2ELi16ELb1ELb0EEEJSH_NS5_IJNSS_ISE_SB_EENSS_ISG_SB_EEEEEfSI_fSI_NS1C_6fusion15FusionCallbacksIS1G_NS1K_17LinearCombinationIffffLNS_15FloatRoundStyleE2EEESH_S1J_JEEENS4_5SM1004TMEM4LOAD26SM100_TMEM_LOAD_16dp128b8xESZ_S19_NS4_17SM75_U32x4_LDSM_NENS4_14SM90_TMA_STOREES19_NS4_17SM90_U32x4_STSM_NENS4_39AutoVectorizingCopyWithAssumedAlignmentILi128EEEEEEvvEEEEvNT_6ParamsE) ;  /* 0xffffff5402107950 */ /* 0x000fea0003c3ffff */
.L_x_213:
[----:B------:R-:W-:-:S00]  /*abc0*/  BRA `(.L_x_213) ;  /* 0xfffffffc00fc7947 */ /* 0x000fc0000383ffff */
[----:B------:R-:W-:-:S00]  /*abd0*/  NOP ;  /* 0x0000000000007918 */ /* 0x000fc00000000000 */
        /* <DEDUP_REMOVED lines=10> */
.L_x_214:


//--------------------- .nv.global.init           --------------------------
	.section	.nv.global.init,"aw",@progbits
.nv.global.init:
	.type		$str$27,@object
	.size		$str$27,($str$28 - $str$27)
$str$27:
        /*0000*/ 	.byte	0x28, 0x61, 0x64, 0x64, 0x72, 0x65, 0x73, 0x73, 0x20, 0x26, 0x20, 0x6d, 0x61, 0x73, 0x6b, 0x29
        /*0010*/ 	.byte	0x20, 0x3d, 0x3d, 0x20, 0x30, 0x00
	.type		$str$28,@object
	.size		$str$28,($str$26 - $str$28)
$str$28:
        /*0016*/ 	.byte	0x2f, 0x74, 0x6d, 0x70, 0x2f, 0x63, 0x75, 0x74, 0x6c, 0x61, 0x73, 0x73, 0x5f, 0x73, 0x77, 0x65
        /*0026*/ 	.byte	0x65, 0x70, 0x5f, 0x73, 0x72, 0x63, 0x2f, 0x69, 0x6e, 0x63, 0x6c, 0x75, 0x64, 0x65, 0x2f, 0x63
        /*0036*/ 	.byte	0x75, 0x74, 0x65, 0x2f, 0x70, 0x6f, 0x69, 0x6e, 0x74, 0x65, 0x72, 0x5f, 0x66, 0x6c, 0x61, 0x67
        /*0046*/ 	.byte	0x67, 0x65, 0x64, 0x2e, 0x68, 0x70, 0x70, 0x00
	.type		$str$26,@object
	.size		$str$26,($str$25 - $str$26)
$str$26:
        /*004e*/ 	.byte	0x2f, 0x74, 0x6d, 0x70, 0x2f, 0x63, 0x75, 0x74, 0x6c, 0x61, 0x73, 0x73, 0x5f, 0x73, 0x77, 0x65
        /*005e*/ 	.byte	0x65, 0x70, 0x5f, 0x73, 0x72, 0x63, 0x2f, 0x69, 0x6e, 0x63, 0x6c, 0x75, 0x64, 0x65, 0x2f, 0x63
        /*006e*/ 	.byte	0x75, 0x74, 0x65, 0x2f, 0x61, 0x74, 0x6f, 0x6d, 0x2f, 0x63, 0x6f, 0x70, 0x79, 0x5f, 0x74, 0x72
        /*007e*/ 	.byte	0x61, 0x69, 0x74, 0x73, 0x5f, 0x73, 0x6d, 0x31, 0x30, 0x30, 0x2e, 0x68, 0x70, 0x70, 0x00
	.type		$str$25,@object
	.size		$str$25,(__unnamed_1 - $str$25)
$str$25:
        /*008d*/ 	.byte	0x28, 0x28, 0x75, 0x69, 0x6e, 0x74, 0x33, 0x32, 0x5f, 0x74, 0x28, 0x74, 0x68, 0x72, 0x65, 0x61
        /*009d*/ 	.byte	0x64, 0x49, 0x64, 0x78, 0x2e, 0x78, 0x29, 0x20, 0x2f, 0x20, 0x33, 0x32, 0x29, 0x20, 0x25, 0x20
        /*00ad*/ 	.byte	0x34, 0x29, 0x20, 0x3d, 0x3d, 0x20, 0x28, 0x28, 0x28, 0x74, 0x6d, 0x65, 0x6d, 0x5f, 0x61, 0x64
        /*00bd*/ 	.byte	0x64, 0x72, 0x20, 0x3e, 0x3e, 0x20, 0x31, 0x36, 0x29, 0x20, 0x2f, 0x20, 0x33, 0x32, 0x29, 0x20
        /*00cd*/ 	.byte	0x25, 0x20, 0x34, 0x29, 0x00
	.type		__unnamed_1,@object
	.size		__unnamed_1,(__unnamed_2 - __unnamed_1)
__unnamed_1:
        /*00d2*/ 	.byte	0x61, 0x75, 0x74, 0x6f, 0x20, 0x63, 0x75, 0x74, 0x65, 0x3a, 0x3a, 0x61, 0x73, 0x5f, 0x70, 0x6f
        /* <DEDUP_REMOVED lines=23> */
        /*0252*/ 	.byte	0x3c, 0x32, 0x30, 0x34, 0x38, 0x3e, 0x3e, 0x3e, 0x3e, 0x5d, 0x00
	.type		__unnamed_2,@object
	.size		__unnamed_2,(.L_2 - __unnamed_2)
__unnamed_2:
        /* <DEDUP_REMOVED lines=45> */
        /*052d*/ 	.byte	0x3e, 0x3e, 0x3e, 0x5d, 0x00
.L_2:


//--------------------- .nv.shared._ZN7cutlass13device_kernelINS_4gemm6kernel13GemmUniversalIN4cute5tupleIJiiiiEEENS1_10collective13CollectiveMmaINS1_35MainloopSm100TmaUmmaWarpSpecializedILi2ELi2ELi4ENS5_IJNS4_1CILi1EEESB_SB_EEEEENS5_IJNSA_ILi64EEENSA_ILi256EEENSA_ILi32EEEEEEfNS5_IJlSB_lEEEfSI_NS4_8TiledMMAINS4_8MMA_AtomIJNS4_17SM100_MMA_TF32_SSINS_10tfloat32_tESM_fLi64ELi256ELNS4_4UMMA5MajorE0ELSO_0ELNSN_7ScaleInE0ELSP_0EEEEEENS4_6LayoutISC_NS5_IJNSA_ILi0EEEST_ST_EEEEENS5_IJNS4_10UnderscoreESW_SW_EEEEENS4_13SM90_TMA_LOADENS4_14ComposedLayoutINS4_7SwizzleILi3ELi4ELi3EEENS4_18smem_ptr_flag_bitsILi32EEENSS_INS5_IJNSA_ILi8EEESG_EEENS5_IJSG_SB_EEEEEEEvNS4_8identityESZ_S19_vS1A_EENS_8epilogue10collective18CollectiveEpilogueINS1C_23Sm100TmaWarpSpecializedILi4ELi2ELi16ELb1ELb0EEEJSH_NS5_IJNSS_ISE_SB_EENSS_ISG_SB_EEEEEfSI_fSI_NS1C_6fusion15FusionCallbacksIS1G_NS1K_17LinearCombinationIffffLNS_15FloatRoundStyleE2EEESH_S1J_JEEENS4_5SM1004TMEM4LOAD26SM100_TMEM_LOAD_16dp128b8xESZ_S19_NS4_17SM75_U32x4_LDSM_NENS4_14SM90_TMA_STOREES19_NS4_17SM90_U32x4_STSM_NENS4_39AutoVectorizingCopyWithAssumedAlignmentILi128EEEEEEvvEEEEvNT_6ParamsE --------------------------
	.section	.nv.shared._ZN7cutlass13device_kernelINS_4gemm6kernel13GemmUniversalIN4cute5tupleIJiiiiEEENS1_10collective13CollectiveMmaINS1_35MainloopSm100TmaUmmaWarpSpecializedILi2ELi2ELi4ENS5_IJNS4_1CILi1EEESB_SB_EEEEENS5_IJNSA_ILi64EEENSA_ILi256EEENSA_ILi32EEEEEEfNS5_IJlSB_lEEEfSI_NS4_8TiledMMAINS4_8MMA_AtomIJNS4_17SM100_MMA_TF32_SSINS_10tfloat32_tESM_fLi64ELi256ELNS4_4UMMA5MajorE0ELSO_0ELNSN_7ScaleInE0ELSP_0EEEEEENS4_6LayoutISC_NS5_IJNSA_ILi0EEEST_ST_EEEEENS5_IJNS4_10UnderscoreESW_SW_EEEEENS4_13SM90_TMA_LOADENS4_14ComposedLayoutINS4_7SwizzleILi3ELi4ELi3EEENS4_18smem_ptr_flag_bitsILi32EEENSS_INS5_IJNSA_ILi8EEESG_EEENS5_IJSG_SB_EEEEEEEvNS4_8identityESZ_S19_vS1A_EENS_8epilogue10collective18CollectiveEpilogueINS1C_23Sm100TmaWarpSpecializedILi4ELi2ELi16ELb1ELb0EEEJSH_NS5_IJNSS_ISE_SB_EENSS_ISG_SB_EEEEEfSI_fSI_NS1C_6fusion15FusionCallbacksIS1G_NS1K_17LinearCombinationIffffLNS_15FloatRoundStyleE2EEESH_S1J_JEEENS4_5SM1004TMEM4LOAD26SM100_TMEM_LOAD_16dp128b8xESZ_S19_NS4_17SM75_U32x4_LDSM_NENS4_14SM90_TMA_STOREES19_NS4_17SM90_U32x4_STSM_NENS4_39AutoVectorizingCopyWithAssumedAlignmentILi128EEEEEEvvEEEEvNT_6ParamsE,"aw",@nobits
	.sectionflags	@""
	.align	16
	.zero		1024


//--------------------- .nv.shared.reserved.0     --------------------------
	.section	.nv.shared.reserved.0,"aw",@nobits
	.weak		__nv_reservedSMEM_offset_0_alias
	.size		__nv_reservedSMEM_offset_0_alias, 0, 64
	.other		__nv_reservedSMEM_offset_0_alias,@"STO_CUDA_RESERVED_SHARED STV_DEFAULT"
__nv_reservedSMEM_offset_0_alias:
	.zero		0
.nv.shared.reserved.0:
	.zero		64
	.weak		__nv_reservedSMEM_tcgen05_partition
	.type		__nv_reservedSMEM_tcgen05_partition,@object
	.size		__nv_reservedSMEM_tcgen05_partition,(.L_0 - __nv_reservedSMEM_tcgen05_partition)
__nv_reservedSMEM_tcgen05_partition:
	.zero		32
.L_0:


//--------------------- .nv.global                --------------------------
	.section	.nv.global,"aw",@nobits
.nv.global:
	.type		_ZN40_INTERNAL_e326a239_4_k_cu_36653c95_322704cute1_E,@object
	.size		_ZN40_INTERNAL_e326a239_4_k_cu_36653c95_322704cute1_E,(_ZN40_INTERNAL_e326a239_4_k_cu_36653c95_322704cuda3std3__45__cpo6cbeginE - _ZN40_INTERNAL_e326a239_4_k_cu_36653c95_322704cute1_E)
_ZN40_INTERNAL_e326a239_4_k_cu_36653c95_322704cute1_E:
	.zero		1
	.type		_ZN40_INTERNAL_e326a239_4_k_cu_36653c95_322704cuda3std3__45__cpo6cbeginE,@object
	.size		_ZN40_INTERNAL_e326a239_4_k_cu_36653c95_322704cuda3std3__45__cpo6cbeginE,(_ZN40_INTERNAL_e326a239_4_k_cu_36653c95_322704cuda3std3__48in_placeE - _ZN40_INTERNAL_e326a239_4_k_cu_36653c95_322704cuda3std3__45__cpo6cbeginE)
_ZN40_INTERNAL_e326a239_4_k_cu_36653c95_322704cuda3std3__45__cpo6cbeginE:
	.zero		1
	.type		_ZN40_INTERNAL_e326a239_4_k_cu_36653c95_322704cuda3std3__48in_placeE,@object
	.size		_ZN40_INTERNAL_e326a239_4_k_cu_36653c95_322704cuda3std3__48in_placeE,(_ZN40_INTERNAL_e326a239_4_k_cu_36653c95_322704cuda3std6ranges3__45__cpo9iter_moveE - _ZN40_INTERNAL_e326a239_4_k_cu_36653c95_322704cuda3std3__48in_placeE)
_ZN40_INTERNAL_e326a239_4_k_cu_36653c95_322704cuda3std3__48in_placeE:
	.zero		1
	.type		_ZN40_INTERNAL_e326a239_4_k_cu_36653c95_322704cuda3std6ranges3__45__cpo9iter_moveE,@object
	.size		_ZN40_INTERNAL_e326a239_4_k_cu_36653c95_322704cuda3std6ranges3__45__cpo9iter_moveE,(_ZN40_INTERNAL_e326a239_4_k_cu_36653c95_322704cuda3std3__45__cpo5beginE - _ZN40_INTERNAL_e326a239_4_k_cu_36653c95_322704cuda3std6ranges3__45__cpo9iter_moveE)
_ZN40_INTERNAL_e326a239_4_k_cu_36653c95_322704cuda3std6ranges3__45__cpo9iter_moveE:
	.zero		1
	.type		_ZN40_INTERNAL_e326a239_4_k_cu_36653c95_322704cuda3std3__45__cpo5beginE,@object
	.size		_ZN40_INTERNAL_e326a239_4_k_cu_36653c95_322704cuda3std3__45__cpo5beginE,(_ZN40_INTERNAL_e326a239_4_k_cu_36653c95_322704cuda3std3__442_GLOBAL__N__e326a239_4_k_cu_36653c95_322706ignoreE - _ZN40_INTERNAL_e326a239_4_k_cu_36653c95_322704cuda3std3__45__cpo5beginE)
_ZN40_INTERNAL_e326a239_4_k_cu_36653c95_322704cuda3std3__45__cpo5beginE:
	.zero		1
	.type		_ZN40_INTERNAL_e326a239_4_k_cu_36653c95_322704cuda3std3__442_GLOBAL__N__e326a239_4_k_cu_36653c95_322706ignoreE,@object
	.size		_ZN40_INTERNAL_e326a239_4_k_cu_36653c95_322704cuda3std3__442_GLOBAL__N__e326a239_4_k_cu_36653c95_322706ignoreE,(_ZN40_INTERNAL_e326a239_4_k_cu_36653c95_322704cute7productE - _ZN40_INTERNAL_e326a239_4_k_cu_36653c95_322704cuda3std3__442_GLOBAL__N__e326a239_4_k_cu_36653c95_322706ignoreE)
_ZN40_INTERNAL_e326a239_4_k_cu_36653c95_322704cuda3std3__442_GLOBAL__N__e326a239_4_k_cu_36653c95_322706ignoreE:
	.zero		1
	.type		_ZN40_INTERNAL_e326a239_4_k_cu_36653c95_322704cute7productE,@object
	.size		_ZN40_INTERNAL_e326a239_4_k_cu_36653c95_322704cute7productE,(_ZN40_INTERNAL_e326a239_4_k_cu_36653c95_322704cuda3std3__45__cpo3endE - _ZN40_INTERNAL_e326a239_4_k_cu_36653c95_322704cute7productE)
_ZN40_INTERNAL_e326a239_4_k_cu_36653c95_322704cute7productE:
	.zero		1
	.type		_ZN40_INTERNAL_e326a239_4_k_cu_36653c95_322704cuda3std3__45__cpo3endE,@object
	.size		_ZN40_INTERNAL_e326a239_4_k_cu_36653c95_322704cuda3std3__45__cpo3endE,(_ZN40_INTERNAL_e326a239_4_k_cu_36653c95_322704cuda3std3__419piecewise_constructE - _ZN40_INTERNAL_e326a239_4_k_cu_36653c95_322704cuda3std3__45__cpo3endE)
_ZN40_INTERNAL_e326a239_4_k_cu_36653c95_322704cuda3std3__45__cpo3endE:
	.zero		1
	.type		_ZN40_INTERNAL_e326a239_4_k_cu_36653c95_322704cuda3std3__419piecewise_constructE,@object
	.size		_ZN40_INTERNAL_e326a239_4_k_cu_36653c95_322704cuda3std3__419piecewise_constructE,(_ZN40_INTERNAL_e326a239_4_k_cu_36653c95_322704cuda3std3__45__cpo4cendE - _ZN40_INTERNAL_e326a239_4_k_cu_36653c95_322704cuda3std3__419piecewise_constructE)
_ZN40_INTERNAL_e326a239_4_k_cu_36653c95_322704cuda3std3__419piecewise_constructE:
	.zero		1
	.type		_ZN40_INTERNAL_e326a239_4_k_cu_36653c95_322704cuda3std3__45__cpo4cendE,@object
	.size		_ZN40_INTERNAL_e326a239_4_k_cu_36653c95_322704cuda3std3__45__cpo4cendE,(_ZN40_INTERNAL_e326a239_4_k_cu_36653c95_322704cuda3std6ranges3__45__cpo4swapE - _ZN40_INTERNAL_e326a239_4_k_cu_36653c95_322704cuda3std3__45__cpo4cendE)
_ZN40_INTERNAL_e326a239_4_k_cu_36653c95_322704cuda3std3__45__cpo4cendE:
	.zero		1
	.type		_ZN40_INTERNAL_e326a239_4_k_cu_36653c95_322704cuda3std6ranges3__45__cpo4swapE,@object
	.size		_ZN40_INTERNAL_e326a239_4_k_cu_36653c95_322704cuda3std6ranges3__45__cpo4swapE,(.L_10 - _ZN40_INTERNAL_e326a239_4_k_cu_36653c95_322704cuda3std6ranges3__45__cpo4swapE)
_ZN40_INTERNAL_e326a239_4_k_cu_36653c95_322704cuda3std6ranges3__45__cpo4swapE:
	.zero		1
.L_10:


//--------------------- .nv.constant0._ZN7cutlass13device_kernelINS_4gemm6kernel13GemmUniversalIN4cute5tupleIJiiiiEEENS1_10collective13CollectiveMmaINS1_35MainloopSm100TmaUmmaWarpSpecializedILi2ELi2ELi4ENS5_IJNS4_1CILi1EEESB_SB_EEEEENS5_IJNSA_ILi64EEENSA_ILi256EEENSA_ILi32EEEEEEfNS5_IJlSB_lEEEfSI_NS4_8TiledMMAINS4_8MMA_AtomIJNS4_17SM100_MMA_TF32_SSINS_10tfloat32_tESM_fLi64ELi256ELNS4_4UMMA5MajorE0ELSO_0ELNSN_7ScaleInE0ELSP_0EEEEEENS4_6LayoutISC_NS5_IJNSA_ILi0EEEST_ST_EEEEENS5_IJNS4_10UnderscoreESW_SW_EEEEENS4_13SM90_TMA_LOADENS4_14ComposedLayoutINS4_7SwizzleILi3ELi4ELi3EEENS4_18smem_ptr_flag_bitsILi32EEENSS_INS5_IJNSA_ILi8EEESG_EEENS5_IJSG_SB_EEEEEEEvNS4_8identityESZ_S19_vS1A_EENS_8epilogue10collective18CollectiveEpilogueINS1C_23Sm100TmaWarpSpecializedILi4ELi2ELi16ELb1ELb0EEEJSH_NS5_IJNSS_ISE_SB_EENSS_ISG_SB_EEEEEfSI_fSI_NS1C_6fusion15FusionCallbacksIS1G_NS1K_17LinearCombinationIffffLNS_15FloatRoundStyleE2EEESH_S1J_JEEENS4_5SM1004TMEM4LOAD26SM100_TMEM_LOAD_16dp128b8xESZ_S19_NS4_17SM75_U32x4_LDSM_NENS4_14SM90_TMA_STOREES19_NS4_17SM90_U32x4_STSM_NENS4_39AutoVectorizingCopyWithAssumedAlignmentILi128EEEEEEvvEEEEvNT_6ParamsE --------------------------
	.section	.nv.constant0._ZN7cutlass13device_kernelINS_4gemm6kernel13GemmUniversalIN4cute5tupleIJiiiiEEENS1_10collective13CollectiveMmaINS1_35MainloopSm100TmaUmmaWarpSpecializedILi2ELi2ELi4ENS5_IJNS4_1CILi1EEESB_SB_EEEEENS5_IJNSA_ILi64EEENSA_ILi256EEENSA_ILi32EEEEEEfNS5_IJlSB_lEEEfSI_NS4_8TiledMMAINS4_8MMA_AtomIJNS4_17SM100_MMA_TF32_SSINS_10tfloat32_tESM_fLi64ELi256ELNS4_4UMMA5MajorE0ELSO_0ELNSN_7ScaleInE0ELSP_0EEEEEENS4_6LayoutISC_NS5_IJNSA_ILi0EEEST_ST_EEEEENS5_IJNS4_10UnderscoreESW_SW_EEEEENS4_13SM90_TMA_LOADENS4_14ComposedLayoutINS4_7SwizzleILi3ELi4ELi3EEENS4_18smem_ptr_flag_bitsILi32EEENSS_INS5_IJNSA_ILi8EEESG_EEENS5_IJSG_SB_EEEEEEEvNS4_8identityESZ_S19_vS1A_EENS_8epilogue10collective18CollectiveEpilogueINS1C_23Sm100TmaWarpSpecializedILi4ELi2ELi16ELb1ELb0EEEJSH_NS5_IJNSS_ISE_SB_EENSS_ISG_SB_EEEEEfSI_fSI_NS1C_6fusion15FusionCallbacksIS1G_NS1K_17LinearCombinationIffffLNS_15FloatRoundStyleE2EEESH_S1J_JEEENS4_5SM1004TMEM4LOAD26SM100_TMEM_LOAD_16dp128b8xESZ_S19_NS4_17SM75_U32x4_LDSM_NENS4_14SM90_TMA_STOREES19_NS4_17SM90_U32x4_STSM_NENS4_39AutoVectorizingCopyWithAssumedAlignmentILi128EEEEEEvvEEEEvNT_6ParamsE,"a",@progbits
	.sectionflags	@""
	.align	4
.nv.constant0._ZN7cutlass13device_kernelINS_4gemm6kernel13GemmUniversalIN4cute5tupleIJiiiiEEENS1_10collective13CollectiveMmaINS1_35MainloopSm100TmaUmmaWarpSpecializedILi2ELi2ELi4ENS5_IJNS4_1CILi1EEESB_SB_EEEEENS5_IJNSA_ILi64EEENSA_ILi256EEENSA_ILi32EEEEEEfNS5_IJlSB_lEEEfSI_NS4_8TiledMMAINS4_8MMA_AtomIJNS4_17SM100_MMA_TF32_SSINS_10tfloat32_tESM_fLi64ELi256ELNS4_4UMMA5MajorE0ELSO_0ELNSN_7ScaleInE0ELSP_0EEEEEENS4_6LayoutISC_NS5_IJNSA_ILi0EEEST_ST_EEEEENS5_IJNS4_10UnderscoreESW_SW_EEEEENS4_13SM90_TMA_LOADENS4_14ComposedLayoutINS4_7SwizzleILi3ELi4ELi3EEENS4_18smem_ptr_flag_bitsILi32EEENSS_INS5_IJNSA_ILi8EEESG_EEENS5_IJSG_SB_EEEEEEEvNS4_8identityESZ_S19_vS1A_EENS_8epilogue10collective18CollectiveEpilogueINS1C_23Sm100TmaWarpSpecializedILi4ELi2ELi16ELb1ELb0EEEJSH_NS5_IJNSS_ISE_SB_EENSS_ISG_SB_EEEEEfSI_fSI_NS1C_6fusion15FusionCallbacksIS1G_NS1K_17LinearCombinationIffffLNS_15FloatRoundStyleE2EEESH_S1J_JEEENS4_5SM1004TMEM4LOAD26SM100_TMEM_LOAD_16dp128b8xESZ_S19_NS4_17SM75_U32x4_LDSM_NENS4_14SM90_TMA_STOREES19_NS4_17SM90_U32x4_STSM_NENS4_39AutoVectorizingCopyWithAssumedAlignmentILi128EEEEEEvvEEEEvNT_6ParamsE:
	.zero		2944


//--------------------- SYMBOLS --------------------------

	.type		.nv.reservedSmem.offset0,@object
	.size		.nv.reservedSmem.offset0,0x4
	.type		.nv.reservedSmem.cap,@object
	.size		.nv.reservedSmem.cap,0x4
	.type		__assertfail,@function
